	.target	sm_90a

	.elftype	@"ET_EXEC"


//--------------------- .note.nv.tkinfo           --------------------------
	.section	.note.nv.tkinfo,"",@"SHT_NOTE"
	.sectionflags	@"SHF_NOTE_NV_TKINFO"
	.tkinfo
        /*0018*/ 	.word	0x00000002
        /*0030*/ 	.string	""
        /*0030*/ 	.string	"ptxas"
        /*0030*/ 	.string	"Cuda compilation tools, release 13.0, V13.0.88"
        /*0030*/ 	.string	"Build cuda_13.0.r13.0/compiler.36424714_0"
        /*0030*/ 	.string	"-arch sm_90a -m 64 "



//--------------------- .note.nv.cuinfo           --------------------------
	.section	.note.nv.cuinfo,"",@"SHT_NOTE"
	.sectionflags	@"SHF_NOTE_NV_CUINFO"
        /*0018*/ 	.short	0x0002
        /*001a*/ 	.short	0x005a
        /*001c*/ 	.short	0x0082
	.zero		2


//--------------------- .nv.info                  --------------------------
	.section	.nv.info,"",@"SHT_CUDA_INFO"
	.align	4


	//----- nvinfo : EIATTR_REGCOUNT
	.align		4
        /*0000*/ 	.byte	0x04, 0x2f
        /*0002*/ 	.short	(.L_12 - .L_11)
	.align		4
.L_11:
        /*0004*/ 	.word	index@(_ZN7cutlass13device_kernelIN5flash19enable_sm80_to_sm89INS1_16FlashAttnFwdSm80INS1_25CollectiveMainloopFwdSm80ILi4ELi1ELb0EN4cute5tupleIJNS5_1CILi128EEENS7_ILi48EEENS7_ILi96EEEEEELi96ENS_10bfloat16_tEfNS_4arch4Sm80ELb1ELb0ELb0ELb1ELb0ELb1ELb1ELb1EEENS1_21CollectiveEpilogueFwdINS6_IJS8_SA_S9_EEENS6_IJNS7_ILi1EEESI_SI_EEESC_SE_Li128ELb1ELb1ELb1ELb0EEENS1_36VarlenDynamicPersistentTileSchedulerILi128ELi48ELi128ELi128ELb1ELb1ELb0ELb1ELb1ELb1EEEEEEEEEvNT_6ParamsE)
        /*0008*/ 	.word	0x00000004


	//----- nvinfo : EIATTR_FRAME_SIZE
	.align		4
.L_12:
        /*000c*/ 	.byte	0x04, 0x11
        /*000e*/ 	.short	(.L_14 - .L_13)
	.align		4
.L_13:
        /*0010*/ 	.word	index@(_ZN7cutlass13device_kernelIN5flash19enable_sm80_to_sm89INS1_16FlashAttnFwdSm80INS1_25CollectiveMainloopFwdSm80ILi4ELi1ELb0EN4cute5tupleIJNS5_1CILi128EEENS7_ILi48EEENS7_ILi96EEEEEELi96ENS_10bfloat16_tEfNS_4arch4Sm80ELb1ELb0ELb0ELb1ELb0ELb1ELb1ELb1EEENS1_21CollectiveEpilogueFwdINS6_IJS8_SA_S9_EEENS6_IJNS7_ILi1EEESI_SI_EEESC_SE_Li128ELb1ELb1ELb1ELb0EEENS1_36VarlenDynamicPersistentTileSchedulerILi128ELi48ELi128ELi128ELb1ELb1ELb0ELb1ELb1ELb1EEEEEEEEEvNT_6ParamsE)
        /*0014*/ 	.word	0x00000000


	//----- nvinfo : EIATTR_REGCOUNT
	.align		4
.L_14:
        /*0018*/ 	.byte	0x04, 0x2f
        /*001a*/ 	.short	(.L_16 - .L_15)
	.align		4
.L_15:
        /*001c*/ 	.word	index@(_ZN7cutlass13device_kernelIN5flash19enable_sm80_to_sm89INS1_16FlashAttnFwdSm80INS1_25CollectiveMainloopFwdSm80ILi4ELi1ELb0EN4cute5tupleIJNS5_1CILi128EEENS7_ILi48EEENS7_ILi96EEEEEELi96ENS_10bfloat16_tEfNS_4arch4Sm80ELb1ELb0ELb0ELb1ELb0ELb0ELb1ELb1EEENS1_21CollectiveEpilogueFwdINS6_IJS8_SA_S9_EEENS6_IJNS7_ILi1EEESI_SI_EEESC_SE_Li128ELb1ELb1ELb1ELb0EEENS1_36VarlenDynamicPersistentTileSchedulerILi128ELi48ELi128ELi128ELb1ELb1ELb0ELb1ELb1ELb1EEEEEEEEEvNT_6ParamsE)
        /*0020*/ 	.word	0x00000004


	//----- nvinfo : EIATTR_FRAME_SIZE
	.align		4
.L_16:
        /*0024*/ 	.byte	0x04, 0x11
        /*0026*/ 	.short	(.L_18 - .L_17)
	.align		4
.L_17:
        /*0028*/ 	.word	index@(_ZN7cutlass13device_kernelIN5flash19enable_sm80_to_sm89INS1_16FlashAttnFwdSm80INS1_25CollectiveMainloopFwdSm80ILi4ELi1ELb0EN4cute5tupleIJNS5_1CILi128EEENS7_ILi48EEENS7_ILi96EEEEEELi96ENS_10bfloat16_tEfNS_4arch4Sm80ELb1ELb0ELb0ELb1ELb0ELb0ELb1ELb1EEENS1_21CollectiveEpilogueFwdINS6_IJS8_SA_S9_EEENS6_IJNS7_ILi1EEESI_SI_EEESC_SE_Li128ELb1ELb1ELb1ELb0EEENS1_36VarlenDynamicPersistentTileSchedulerILi128ELi48ELi128ELi128ELb1ELb1ELb0ELb1ELb1ELb1EEEEEEEEEvNT_6ParamsE)
        /*002c*/ 	.word	0x00000000


	//----- nvinfo : EIATTR_REGCOUNT
	.align		4
.L_18:
        /*0030*/ 	.byte	0x04, 0x2f
        /*0032*/ 	.short	(.L_20 - .L_19)
	.align		4
.L_19:
        /*0034*/ 	.word	index@(_ZN7cutlass13device_kernelIN5flash19enable_sm80_to_sm89INS1_16FlashAttnFwdSm80INS1_25CollectiveMainloopFwdSm80ILi4ELi1ELb0EN4cute5tupleIJNS5_1CILi128EEENS7_ILi64EEENS7_ILi96EEEEEELi96ENS_10bfloat16_tEfNS_4arch4Sm80ELb1ELb0ELb0ELb0ELb0ELb0ELb1ELb1EEENS1_21CollectiveEpilogueFwdINS6_IJS8_SA_S9_EEENS6_IJNS7_ILi1EEESI_SI_EEESC_SE_Li128ELb0ELb1ELb1ELb0EEENS1_30DynamicPersistentTileSchedulerILi128ELi128ELb1ELb1ELb0EEEEEEEEEvNT_6ParamsE)
        /*0038*/ 	.word	0x00000004


	//----- nvinfo : EIATTR_FRAME_SIZE
	.align		4
.L_20:
        /*003c*/ 	.byte	0x04, 0x11
        /*003e*/ 	.short	(.L_22 - .L_21)
	.align		4
.L_21:
        /*0040*/ 	.word	index@(_ZN7cutlass13device_kernelIN5flash19enable_sm80_to_sm89INS1_16FlashAttnFwdSm80INS1_25CollectiveMainloopFwdSm80ILi4ELi1ELb0EN4cute5tupleIJNS5_1CILi128EEENS7_ILi64EEENS7_ILi96EEEEEELi96ENS_10bfloat16_tEfNS_4arch4Sm80ELb1ELb0ELb0ELb0ELb0ELb0ELb1ELb1EEENS1_21CollectiveEpilogueFwdINS6_IJS8_SA_S9_EEENS6_IJNS7_ILi1EEESI_SI_EEESC_SE_Li128ELb0ELb1ELb1ELb0EEENS1_30DynamicPersistentTileSchedulerILi128ELi128ELb1ELb1ELb0EEEEEEEEEvNT_6ParamsE)
        /*0044*/ 	.word	0x00000000


	//----- nvinfo : EIATTR_REGCOUNT
	.align		4
.L_22:
        /*0048*/ 	.byte	0x04, 0x2f
        /*004a*/ 	.short	(.L_24 - .L_23)
	.align		4
.L_23:
        /*004c*/ 	.word	index@(_ZN7cutlass13device_kernelIN5flash19enable_sm80_to_sm89INS1_16FlashAttnFwdSm80INS1_25CollectiveMainloopFwdSm80ILi4ELi1ELb0EN4cute5tupleIJNS5_1CILi128EEENS7_ILi48EEENS7_ILi96EEEEEELi96ENS_10bfloat16_tEfNS_4arch4Sm80ELb0ELb1ELb0ELb1ELb0ELb1ELb1ELb1EEENS1_21CollectiveEpilogueFwdINS6_IJS8_SA_S9_EEENS6_IJNS7_ILi1EEESI_SI_EEESC_SE_Li128ELb1ELb1ELb1ELb0EEENS1_36VarlenDynamicPersistentTileSchedulerILi128ELi48ELi128ELi128ELb1ELb1ELb0ELb1ELb0ELb1EEEEEEEEEvNT_6ParamsE)
        /*0050*/ 	.word	0x00000004


	//----- nvinfo : EIATTR_FRAME_SIZE
	.align		4
.L_24:
        /*0054*/ 	.byte	0x04, 0x11
        /*0056*/ 	.short	(.L_26 - .L_25)
	.align		4
.L_25:
        /*0058*/ 	.word	index@(_ZN7cutlass13device_kernelIN5flash19enable_sm80_to_sm89INS1_16FlashAttnFwdSm80INS1_25CollectiveMainloopFwdSm80ILi4ELi1ELb0EN4cute5tupleIJNS5_1CILi128EEENS7_ILi48EEENS7_ILi96EEEEEELi96ENS_10bfloat16_tEfNS_4arch4Sm80ELb0ELb1ELb0ELb1ELb0ELb1ELb1ELb1EEENS1_21CollectiveEpilogueFwdINS6_IJS8_SA_S9_EEENS6_IJNS7_ILi1EEESI_SI_EEESC_SE_Li128ELb1ELb1ELb1ELb0EEENS1_36VarlenDynamicPersistentTileSchedulerILi128ELi48ELi128ELi128ELb1ELb1ELb0ELb1ELb0ELb1EEEEEEEEEvNT_6ParamsE)
        /*005c*/ 	.word	0x00000000


	//----- nvinfo : EIATTR_REGCOUNT
	.align		4
.L_26:
        /*0060*/ 	.byte	0x04, 0x2f
        /*0062*/ 	.short	(.L_28 - .L_27)
	.align		4
.L_27:
        /*0064*/ 	.word	index@(_ZN7cutlass13device_kernelIN5flash19enable_sm80_to_sm89INS1_16FlashAttnFwdSm80INS1_25CollectiveMainloopFwdSm80ILi4ELi1ELb0EN4cute5tupleIJNS5_1CILi128EEENS7_ILi48EEENS7_ILi96EEEEEELi96ENS_10bfloat16_tEfNS_4arch4Sm80ELb0ELb1ELb0ELb1ELb0ELb0ELb1ELb1EEENS1_21CollectiveEpilogueFwdINS6_IJS8_SA_S9_EEENS6_IJNS7_ILi1EEESI_SI_EEESC_SE_Li128ELb1ELb1ELb1ELb0EEENS1_36VarlenDynamicPersistentTileSchedulerILi128ELi48ELi128ELi128ELb1ELb1ELb0ELb1ELb0ELb1EEEEEEEEEvNT_6ParamsE)
        /*0068*/ 	.word	0x00000004


	//----- nvinfo : EIATTR_FRAME_SIZE
	.align		4
.L_28:
        /*006c*/ 	.byte	0x04, 0x11
        /*006e*/ 	.short	(.L_30 - .L_29)
	.align		4
.L_29:
        /*0070*/ 	.word	index@(_ZN7cutlass13device_kernelIN5flash19enable_sm80_to_sm89INS1_16FlashAttnFwdSm80INS1_25CollectiveMainloopFwdSm80ILi4ELi1ELb0EN4cute5tupleIJNS5_1CILi128EEENS7_ILi48EEENS7_ILi96EEEEEELi96ENS_10bfloat16_tEfNS_4arch4Sm80ELb0ELb1ELb0ELb1ELb0ELb0ELb1ELb1EEENS1_21CollectiveEpilogueFwdINS6_IJS8_SA_S9_EEENS6_IJNS7_ILi1EEESI_SI_EEESC_SE_Li128ELb1ELb1ELb1ELb0EEENS1_36VarlenDynamicPersistentTileSchedulerILi128ELi48ELi128ELi128ELb1ELb1ELb0ELb1ELb0ELb1EEEEEEEEEvNT_6ParamsE)
        /*0074*/ 	.word	0x00000000


	//----- nvinfo : EIATTR_REGCOUNT
	.align		4
.L_30:
        /*0078*/ 	.byte	0x04, 0x2f
        /*007a*/ 	.short	(.L_32 - .L_31)
	.align		4
.L_31:
        /*007c*/ 	.word	index@(_ZN7cutlass13device_kernelIN5flash19enable_sm80_to_sm89INS1_16FlashAttnFwdSm80INS1_25CollectiveMainloopFwdSm80ILi4ELi1ELb0EN4cute5tupleIJNS5_1CILi128EEENS7_ILi48EEENS7_ILi96EEEEEELi96ENS_10bfloat16_tEfNS_4arch4Sm80ELb0ELb1ELb0ELb0ELb0ELb0ELb1ELb1EEENS1_21CollectiveEpilogueFwdINS6_IJS8_SA_S9_EEENS6_IJNS7_ILi1EEESI_SI_EEESC_SE_Li128ELb0ELb1ELb1ELb0EEENS1_19SingleTileSchedulerILb0ELb1ELb1ELi128EEEEEEEEEvNT_6ParamsE)
        /*0080*/ 	.word	0x00000004


	//----- nvinfo : EIATTR_FRAME_SIZE
	.align		4
.L_32:
        /*0084*/ 	.byte	0x04, 0x11
        /*0086*/ 	.short	(.L_34 - .L_33)
	.align		4
.L_33:
        /*0088*/ 	.word	index@(_ZN7cutlass13device_kernelIN5flash19enable_sm80_to_sm89INS1_16FlashAttnFwdSm80INS1_25CollectiveMainloopFwdSm80ILi4ELi1ELb0EN4cute5tupleIJNS5_1CILi128EEENS7_ILi48EEENS7_ILi96EEEEEELi96ENS_10bfloat16_tEfNS_4arch4Sm80ELb0ELb1ELb0ELb0ELb0ELb0ELb1ELb1EEENS1_21CollectiveEpilogueFwdINS6_IJS8_SA_S9_EEENS6_IJNS7_ILi1EEESI_SI_EEESC_SE_Li128ELb0ELb1ELb1ELb0EEENS1_19SingleTileSchedulerILb0ELb1ELb1ELi128EEEEEEEEEvNT_6ParamsE)
        /*008c*/ 	.word	0x00000000


	//----- nvinfo : EIATTR_REGCOUNT
	.align		4
.L_34:
        /*0090*/ 	.byte	0x04, 0x2f
        /*0092*/ 	.short	(.L_36 - .L_35)
	.align		4
.L_35:
        /*0094*/ 	.word	index@(_ZN7cutlass13device_kernelIN5flash19enable_sm80_to_sm89INS1_16FlashAttnFwdSm80INS1_25CollectiveMainloopFwdSm80ILi4ELi1ELb0EN4cute5tupleIJNS5_1CILi128EEENS7_ILi48EEENS7_ILi96EEEEEELi96ENS_10bfloat16_tEfNS_4arch4Sm80ELb0ELb0ELb0ELb1ELb0ELb1ELb1ELb1EEENS1_21CollectiveEpilogueFwdINS6_IJS8_SA_S9_EEENS6_IJNS7_ILi1EEESI_SI_EEESC_SE_Li128ELb1ELb1ELb1ELb0EEENS1_36VarlenDynamicPersistentTileSchedulerILi128ELi48ELi128ELi128ELb1ELb1ELb0ELb0ELb1ELb1EEEEEEEEEvNT_6ParamsE)
        /*0098*/ 	.word	0x00000004


	//----- nvinfo : EIATTR_FRAME_SIZE
	.align		4
.L_36:
        /*009c*/ 	.byte	0x04, 0x11
        /*009e*/ 	.short	(.L_38 - .L_37)
	.align		4
.L_37:
        /*00a0*/ 	.word	index@(_ZN7cutlass13device_kernelIN5flash19enable_sm80_to_sm89INS1_16FlashAttnFwdSm80INS1_25CollectiveMainloopFwdSm80ILi4ELi1ELb0EN4cute5tupleIJNS5_1CILi128EEENS7_ILi48EEENS7_ILi96EEEEEELi96ENS_10bfloat16_tEfNS_4arch4Sm80ELb0ELb0ELb0ELb1ELb0ELb1ELb1ELb1EEENS1_21CollectiveEpilogueFwdINS6_IJS8_SA_S9_EEENS6_IJNS7_ILi1EEESI_SI_EEESC_SE_Li128ELb1ELb1ELb1ELb0EEENS1_36VarlenDynamicPersistentTileSchedulerILi128ELi48ELi128ELi128ELb1ELb1ELb0ELb0ELb1ELb1EEEEEEEEEvNT_6ParamsE)
        /*00a4*/ 	.word	0x00000000


	//----- nvinfo : EIATTR_REGCOUNT
	.align		4
.L_38:
        /*00a8*/ 	.byte	0x04, 0x2f
        /*00aa*/ 	.short	(.L_40 - .L_39)
	.align		4
.L_39:
        /*00ac*/ 	.word	index@(_ZN7cutlass13device_kernelIN5flash19enable_sm80_to_sm89INS1_16FlashAttnFwdSm80INS1_25CollectiveMainloopFwdSm80ILi4ELi1ELb0EN4cute5tupleIJNS5_1CILi128EEENS7_ILi48EEENS7_ILi96EEEEEELi96ENS_10bfloat16_tEfNS_4arch4Sm80ELb0ELb0ELb0ELb1ELb0ELb0ELb1ELb1EEENS1_21CollectiveEpilogueFwdINS6_IJS8_SA_S9_EEENS6_IJNS7_ILi1EEESI_SI_EEESC_SE_Li128ELb1ELb1ELb1ELb0EEENS1_36VarlenDynamicPersistentTileSchedulerILi128ELi48ELi128ELi128ELb1ELb1ELb0ELb0ELb1ELb1EEEEEEEEEvNT_6ParamsE)
        /*00b0*/ 	.word	0x00000004


	//----- nvinfo : EIATTR_FRAME_SIZE
	.align		4
.L_40:
        /*00b4*/ 	.byte	0x04, 0x11
        /*00b6*/ 	.short	(.L_42 - .L_41)
	.align		4
.L_41:
        /*00b8*/ 	.word	index@(_ZN7cutlass13device_kernelIN5flash19enable_sm80_to_sm89INS1_16FlashAttnFwdSm80INS1_25CollectiveMainloopFwdSm80ILi4ELi1ELb0EN4cute5tupleIJNS5_1CILi128EEENS7_ILi48EEENS7_ILi96EEEEEELi96ENS_10bfloat16_tEfNS_4arch4Sm80ELb0ELb0ELb0ELb1ELb0ELb0ELb1ELb1EEENS1_21CollectiveEpilogueFwdINS6_IJS8_SA_S9_EEENS6_IJNS7_ILi1EEESI_SI_EEESC_SE_Li128ELb1ELb1ELb1ELb0EEENS1_36VarlenDynamicPersistentTileSchedulerILi128ELi48ELi128ELi128ELb1ELb1ELb0ELb0ELb1ELb1EEEEEEEEEvNT_6ParamsE)
        /*00bc*/ 	.word	0x00000000


	//----- nvinfo : EIATTR_REGCOUNT
	.align		4
.L_42:
        /*00c0*/ 	.byte	0x04, 0x2f
        /*00c2*/ 	.short	(.L_44 - .L_43)
	.align		4
.L_43:
        /*00c4*/ 	.word	index@(_ZN7cutlass13device_kernelIN5flash19enable_sm80_to_sm89INS1_16FlashAttnFwdSm80INS1_25CollectiveMainloopFwdSm80ILi4ELi1ELb0EN4cute5tupleIJNS5_1CILi128EEENS7_ILi64EEENS7_ILi96EEEEEELi96ENS_10bfloat16_tEfNS_4arch4Sm80ELb0ELb0ELb0ELb0ELb0ELb0ELb1ELb1EEENS1_21CollectiveEpilogueFwdINS6_IJS8_SA_S9_EEENS6_IJNS7_ILi1EEESI_SI_EEESC_SE_Li128ELb0ELb1ELb1ELb0EEENS1_19SingleTileSchedulerILb0ELb1ELb1ELi128EEEEEEEEEvNT_6ParamsE)
        /*00c8*/ 	.word	0x00000004


	//----- nvinfo : EIATTR_FRAME_SIZE
	.align		4
.L_44:
        /*00cc*/ 	.byte	0x04, 0x11
        /*00ce*/ 	.short	(.L_46 - .L_45)
	.align		4
.L_45:
        /*00d0*/ 	.word	index@(_ZN7cutlass13device_kernelIN5flash19enable_sm80_to_sm89INS1_16FlashAttnFwdSm80INS1_25CollectiveMainloopFwdSm80ILi4ELi1ELb0EN4cute5tupleIJNS5_1CILi128EEENS7_ILi64EEENS7_ILi96EEEEEELi96ENS_10bfloat16_tEfNS_4arch4Sm80ELb0ELb0ELb0ELb0ELb0ELb0ELb1ELb1EEENS1_21CollectiveEpilogueFwdINS6_IJS8_SA_S9_EEENS6_IJNS7_ILi1EEESI_SI_EEESC_SE_Li128ELb0ELb1ELb1ELb0EEENS1_19SingleTileSchedulerILb0ELb1ELb1ELi128EEEEEEEEEvNT_6ParamsE)
        /*00d4*/ 	.word	0x00000000


	//----- nvinfo : EIATTR_REGCOUNT
	.align		4
.L_46:
        /*00d8*/ 	.byte	0x04, 0x2f
        /*00da*/ 	.short	(.L_48 - .L_47)
	.align		4
.L_47:
        /*00dc*/ 	.word	index@(_ZN7cutlass13device_kernelIN5flash19enable_sm80_to_sm89INS1_16FlashAttnFwdSm80INS1_25CollectiveMainloopFwdSm80ILi4ELi1ELb0EN4cute5tupleIJNS5_1CILi128EEENS7_ILi48EEENS7_ILi96EEEEEELi96ENS_10bfloat16_tEfNS_4arch4Sm80ELb1ELb0ELb1ELb1ELb0ELb1ELb1ELb1EEENS1_21CollectiveEpilogueFwdINS6_IJS8_SA_S9_EEENS6_IJNS7_ILi1EEESI_SI_EEESC_SE_Li128ELb1ELb1ELb1ELb0EEENS1_36VarlenDynamicPersistentTileSchedulerILi128ELi48ELi128ELi128ELb1ELb1ELb0ELb1ELb1ELb1EEEEEEEEEvNT_6ParamsE)
        /*00e0*/ 	.word	0x00000004


	//----- nvinfo : EIATTR_FRAME_SIZE
	.align		4
.L_48:
        /*00e4*/ 	.byte	0x04, 0x11
        /*00e6*/ 	.short	(.L_50 - .L_49)
	.align		4
.L_49:
        /*00e8*/ 	.word	index@(_ZN7cutlass13device_kernelIN5flash19enable_sm80_to_sm89INS1_16FlashAttnFwdSm80INS1_25CollectiveMainloopFwdSm80ILi4ELi1ELb0EN4cute5tupleIJNS5_1CILi128EEENS7_ILi48EEENS7_ILi96EEEEEELi96ENS_10bfloat16_tEfNS_4arch4Sm80ELb1ELb0ELb1ELb1ELb0ELb1ELb1ELb1EEENS1_21CollectiveEpilogueFwdINS6_IJS8_SA_S9_EEENS6_IJNS7_ILi1EEESI_SI_EEESC_SE_Li128ELb1ELb1ELb1ELb0EEENS1_36VarlenDynamicPersistentTileSchedulerILi128ELi48ELi128ELi128ELb1ELb1ELb0ELb1ELb1ELb1EEEEEEEEEvNT_6ParamsE)
        /*00ec*/ 	.word	0x00000000


	//----- nvinfo : EIATTR_REGCOUNT
	.align		4
.L_50:
        /*00f0*/ 	.byte	0x04, 0x2f
        /*00f2*/ 	.short	(.L_52 - .L_51)
	.align		4
.L_51:
        /*00f4*/ 	.word	index@(_ZN7cutlass13device_kernelIN5flash19enable_sm80_to_sm89INS1_16FlashAttnFwdSm80INS1_25CollectiveMainloopFwdSm80ILi4ELi1ELb0EN4cute5tupleIJNS5_1CILi128EEENS7_ILi48EEENS7_ILi96EEEEEELi96ENS_10bfloat16_tEfNS_4arch4Sm80ELb1ELb0ELb1ELb1ELb0ELb0ELb1ELb1EEENS1_21CollectiveEpilogueFwdINS6_IJS8_SA_S9_EEENS6_IJNS7_ILi1EEESI_SI_EEESC_SE_Li128ELb1ELb1ELb1ELb0EEENS1_36VarlenDynamicPersistentTileSchedulerILi128ELi48ELi128ELi128ELb1ELb1ELb0ELb1ELb1ELb1EEEEEEEEEvNT_6ParamsE)
        /*00f8*/ 	.word	0x00000004


	//----- nvinfo : EIATTR_FRAME_SIZE
	.align		4
.L_52:
        /*00fc*/ 	.byte	0x04, 0x11
        /*00fe*/ 	.short	(.L_54 - .L_53)
	.align		4
.L_53:
        /*0100*/ 	.word	index@(_ZN7cutlass13device_kernelIN5flash19enable_sm80_to_sm89INS1_16FlashAttnFwdSm80INS1_25CollectiveMainloopFwdSm80ILi4ELi1ELb0EN4cute5tupleIJNS5_1CILi128EEENS7_ILi48EEENS7_ILi96EEEEEELi96ENS_10bfloat16_tEfNS_4arch4Sm80ELb1ELb0ELb1ELb1ELb0ELb0ELb1ELb1EEENS1_21CollectiveEpilogueFwdINS6_IJS8_SA_S9_EEENS6_IJNS7_ILi1EEESI_SI_EEESC_SE_Li128ELb1ELb1ELb1ELb0EEENS1_36VarlenDynamicPersistentTileSchedulerILi128ELi48ELi128ELi128ELb1ELb1ELb0ELb1ELb1ELb1EEEEEEEEEvNT_6ParamsE)
        /*0104*/ 	.word	0x00000000


	//----- nvinfo : EIATTR_REGCOUNT
	.align		4
.L_54:
        /*0108*/ 	.byte	0x04, 0x2f
        /*010a*/ 	.short	(.L_56 - .L_55)
	.align		4
.L_55:
        /*010c*/ 	.word	index@(_ZN7cutlass13device_kernelIN5flash19enable_sm80_to_sm89INS1_16FlashAttnFwdSm80INS1_25CollectiveMainloopFwdSm80ILi4ELi1ELb0EN4cute5tupleIJNS5_1CILi128EEENS7_ILi64EEENS7_ILi96EEEEEELi96ENS_10bfloat16_tEfNS_4arch4Sm80ELb1ELb0ELb1ELb0ELb0ELb0ELb1ELb1EEENS1_21CollectiveEpilogueFwdINS6_IJS8_SA_S9_EEENS6_IJNS7_ILi1EEESI_SI_EEESC_SE_Li128ELb0ELb1ELb1ELb0EEENS1_30DynamicPersistentTileSchedulerILi128ELi128ELb1ELb1ELb0EEEEEEEEEvNT_6ParamsE)
        /*0110*/ 	.word	0x00000004


	//----- nvinfo : EIATTR_FRAME_SIZE
	.align		4
.L_56:
        /*0114*/ 	.byte	0x04, 0x11
        /*0116*/ 	.short	(.L_58 - .L_57)
	.align		4
.L_57:
        /*0118*/ 	.word	index@(_ZN7cutlass13device_kernelIN5flash19enable_sm80_to_sm89INS1_16FlashAttnFwdSm80INS1_25CollectiveMainloopFwdSm80ILi4ELi1ELb0EN4cute5tupleIJNS5_1CILi128EEENS7_ILi64EEENS7_ILi96EEEEEELi96ENS_10bfloat16_tEfNS_4arch4Sm80ELb1ELb0ELb1ELb0ELb0ELb0ELb1ELb1EEENS1_21CollectiveEpilogueFwdINS6_IJS8_SA_S9_EEENS6_IJNS7_ILi1EEESI_SI_EEESC_SE_Li128ELb0ELb1ELb1ELb0EEENS1_30DynamicPersistentTileSchedulerILi128ELi128ELb1ELb1ELb0EEEEEEEEEvNT_6ParamsE)
        /*011c*/ 	.word	0x00000000


	//----- nvinfo : EIATTR_REGCOUNT
	.align		4
.L_58:
        /*0120*/ 	.byte	0x04, 0x2f
        /*0122*/ 	.short	(.L_60 - .L_59)
	.align		4
.L_59:
        /*0124*/ 	.word	index@(_ZN7cutlass13device_kernelIN5flash19enable_sm80_to_sm89INS1_16FlashAttnFwdSm80INS1_25CollectiveMainloopFwdSm80ILi4ELi1ELb0EN4cute5tupleIJNS5_1CILi128EEENS7_ILi48EEENS7_ILi96EEEEEELi96ENS_10bfloat16_tEfNS_4arch4Sm80ELb0ELb1ELb1ELb1ELb0ELb1ELb1ELb1EEENS1_21CollectiveEpilogueFwdINS6_IJS8_SA_S9_EEENS6_IJNS7_ILi1EEESI_SI_EEESC_SE_Li128ELb1ELb1ELb1ELb0EEENS1_36VarlenDynamicPersistentTileSchedulerILi128ELi48ELi128ELi128ELb1ELb1ELb0ELb1ELb0ELb1EEEEEEEEEvNT_6ParamsE)
        /*0128*/ 	.word	0x00000004


	//----- nvinfo : EIATTR_FRAME_SIZE
	.align		4
.L_60:
        /*012c*/ 	.byte	0x04, 0x11
        /*012e*/ 	.short	(.L_62 - .L_61)
	.align		4
.L_61:
        /*0130*/ 	.word	index@(_ZN7cutlass13device_kernelIN5flash19enable_sm80_to_sm89INS1_16FlashAttnFwdSm80INS1_25CollectiveMainloopFwdSm80ILi4ELi1ELb0EN4cute5tupleIJNS5_1CILi128EEENS7_ILi48EEENS7_ILi96EEEEEELi96ENS_10bfloat16_tEfNS_4arch4Sm80ELb0ELb1ELb1ELb1ELb0ELb1ELb1ELb1EEENS1_21CollectiveEpilogueFwdINS6_IJS8_SA_S9_EEENS6_IJNS7_ILi1EEESI_SI_EEESC_SE_Li128ELb1ELb1ELb1ELb0EEENS1_36VarlenDynamicPersistentTileSchedulerILi128ELi48ELi128ELi128ELb1ELb1ELb0ELb1ELb0ELb1EEEEEEEEEvNT_6ParamsE)
        /*0134*/ 	.word	0x00000000


	//----- nvinfo : EIATTR_REGCOUNT
	.align		4
.L_62:
        /*0138*/ 	.byte	0x04, 0x2f
        /*013a*/ 	.short	(.L_64 - .L_63)
	.align		4
.L_63:
        /*013c*/ 	.word	index@(_ZN7cutlass13device_kernelIN5flash19enable_sm80_to_sm89INS1_16FlashAttnFwdSm80INS1_25CollectiveMainloopFwdSm80ILi4ELi1ELb0EN4cute5tupleIJNS5_1CILi128EEENS7_ILi48EEENS7_ILi96EEEEEELi96ENS_10bfloat16_tEfNS_4arch4Sm80ELb0ELb1ELb1ELb1ELb0ELb0ELb1ELb1EEENS1_21CollectiveEpilogueFwdINS6_IJS8_SA_S9_EEENS6_IJNS7_ILi1EEESI_SI_EEESC_SE_Li128ELb1ELb1ELb1ELb0EEENS1_36VarlenDynamicPersistentTileSchedulerILi128ELi48ELi128ELi128ELb1ELb1ELb0ELb1ELb0ELb1EEEEEEEEEvNT_6ParamsE)
        /*0140*/ 	.word	0x00000004


	//----- nvinfo : EIATTR_FRAME_SIZE
	.align		4
.L_64:
        /*0144*/ 	.byte	0x04, 0x11
        /*0146*/ 	.short	(.L_66 - .L_65)
	.align		4
.L_65:
        /*0148*/ 	.word	index@(_ZN7cutlass13device_kernelIN5flash19enable_sm80_to_sm89INS1_16FlashAttnFwdSm80INS1_25CollectiveMainloopFwdSm80ILi4ELi1ELb0EN4cute5tupleIJNS5_1CILi128EEENS7_ILi48EEENS7_ILi96EEEEEELi96ENS_10bfloat16_tEfNS_4arch4Sm80ELb0ELb1ELb1ELb1ELb0ELb0ELb1ELb1EEENS1_21CollectiveEpilogueFwdINS6_IJS8_SA_S9_EEENS6_IJNS7_ILi1EEESI_SI_EEESC_SE_Li128ELb1ELb1ELb1ELb0EEENS1_36VarlenDynamicPersistentTileSchedulerILi128ELi48ELi128ELi128ELb1ELb1ELb0ELb1ELb0ELb1EEEEEEEEEvNT_6ParamsE)
        /*014c*/ 	.word	0x00000000


	//----- nvinfo : EIATTR_REGCOUNT
	.align		4
.L_66:
        /*0150*/ 	.byte	0x04, 0x2f
        /*0152*/ 	.short	(.L_68 - .L_67)
	.align		4
.L_67:
        /*0154*/ 	.word	index@(_ZN7cutlass13device_kernelIN5flash19enable_sm80_to_sm89INS1_16FlashAttnFwdSm80INS1_25CollectiveMainloopFwdSm80ILi4ELi1ELb0EN4cute5tupleIJNS5_1CILi128EEENS7_ILi48EEENS7_ILi96EEEEEELi96ENS_10bfloat16_tEfNS_4arch4Sm80ELb0ELb1ELb1ELb0ELb0ELb0ELb1ELb1EEENS1_21CollectiveEpilogueFwdINS6_IJS8_SA_S9_EEENS6_IJNS7_ILi1EEESI_SI_EEESC_SE_Li128ELb0ELb1ELb1ELb0EEENS1_19SingleTileSchedulerILb0ELb1ELb1ELi128EEEEEEEEEvNT_6ParamsE)
        /*0158*/ 	.word	0x00000004


	//----- nvinfo : EIATTR_FRAME_SIZE
	.align		4
.L_68:
        /*015c*/ 	.byte	0x04, 0x11
        /*015e*/ 	.short	(.L_70 - .L_69)
	.align		4
.L_69:
        /*0160*/ 	.word	index@(_ZN7cutlass13device_kernelIN5flash19enable_sm80_to_sm89INS1_16FlashAttnFwdSm80INS1_25CollectiveMainloopFwdSm80ILi4ELi1ELb0EN4cute5tupleIJNS5_1CILi128EEENS7_ILi48EEENS7_ILi96EEEEEELi96ENS_10bfloat16_tEfNS_4arch4Sm80ELb0ELb1ELb1ELb0ELb0ELb0ELb1ELb1EEENS1_21CollectiveEpilogueFwdINS6_IJS8_SA_S9_EEENS6_IJNS7_ILi1EEESI_SI_EEESC_SE_Li128ELb0ELb1ELb1ELb0EEENS1_19SingleTileSchedulerILb0ELb1ELb1ELi128EEEEEEEEEvNT_6ParamsE)
        /*0164*/ 	.word	0x00000000


	//----- nvinfo : EIATTR_REGCOUNT
	.align		4
.L_70:
        /*0168*/ 	.byte	0x04, 0x2f
        /*016a*/ 	.short	(.L_72 - .L_71)
	.align		4
.L_71:
        /*016c*/ 	.word	index@(_ZN7cutlass13device_kernelIN5flash19enable_sm80_to_sm89INS1_16FlashAttnFwdSm80INS1_25CollectiveMainloopFwdSm80ILi4ELi1ELb0EN4cute5tupleIJNS5_1CILi128EEENS7_ILi48EEENS7_ILi96EEEEEELi96ENS_10bfloat16_tEfNS_4arch4Sm80ELb0ELb0ELb1ELb1ELb0ELb1ELb1ELb1EEENS1_21CollectiveEpilogueFwdINS6_IJS8_SA_S9_EEENS6_IJNS7_ILi1EEESI_SI_EEESC_SE_Li128ELb1ELb1ELb1ELb0EEENS1_36VarlenDynamicPersistentTileSchedulerILi128ELi48ELi128ELi128ELb1ELb1ELb0ELb0ELb1ELb1EEEEEEEEEvNT_6ParamsE)
        /*0170*/ 	.word	0x00000004


	//----- nvinfo : EIATTR_FRAME_SIZE
	.align		4
.L_72:
        /*0174*/ 	.byte	0x04, 0x11
        /*0176*/ 	.short	(.L_74 - .L_73)
	.align		4
.L_73:
        /*0178*/ 	.word	index@(_ZN7cutlass13device_kernelIN5flash19enable_sm80_to_sm89INS1_16FlashAttnFwdSm80INS1_25CollectiveMainloopFwdSm80ILi4ELi1ELb0EN4cute5tupleIJNS5_1CILi128EEENS7_ILi48EEENS7_ILi96EEEEEELi96ENS_10bfloat16_tEfNS_4arch4Sm80ELb0ELb0ELb1ELb1ELb0ELb1ELb1ELb1EEENS1_21CollectiveEpilogueFwdINS6_IJS8_SA_S9_EEENS6_IJNS7_ILi1EEESI_SI_EEESC_SE_Li128ELb1ELb1ELb1ELb0EEENS1_36VarlenDynamicPersistentTileSchedulerILi128ELi48ELi128ELi128ELb1ELb1ELb0ELb0ELb1ELb1EEEEEEEEEvNT_6ParamsE)
        /*017c*/ 	.word	0x00000000


	//----- nvinfo : EIATTR_REGCOUNT
	.align		4
.L_74:
        /*0180*/ 	.byte	0x04, 0x2f
        /*0182*/ 	.short	(.L_76 - .L_75)
	.align		4
.L_75:
        /*0184*/ 	.word	index@(_ZN7cutlass13device_kernelIN5flash19enable_sm80_to_sm89INS1_16FlashAttnFwdSm80INS1_25CollectiveMainloopFwdSm80ILi4ELi1ELb0EN4cute5tupleIJNS5_1CILi128EEENS7_ILi48EEENS7_ILi96EEEEEELi96ENS_10bfloat16_tEfNS_4arch4Sm80ELb0ELb0ELb1ELb1ELb0ELb0ELb1ELb1EEENS1_21CollectiveEpilogueFwdINS6_IJS8_SA_S9_EEENS6_IJNS7_ILi1EEESI_SI_EEESC_SE_Li128ELb1ELb1ELb1ELb0EEENS1_36VarlenDynamicPersistentTileSchedulerILi128ELi48ELi128ELi128ELb1ELb1ELb0ELb0ELb1ELb1EEEEEEEEEvNT_6ParamsE)
        /*0188*/ 	.word	0x00000004


	//----- nvinfo : EIATTR_FRAME_SIZE
	.align		4
.L_76:
        /*018c*/ 	.byte	0x04, 0x11
        /*018e*/ 	.short	(.L_78 - .L_77)
	.align		4
.L_77:
        /*0190*/ 	.word	index@(_ZN7cutlass13device_kernelIN5flash19enable_sm80_to_sm89INS1_16FlashAttnFwdSm80INS1_25CollectiveMainloopFwdSm80ILi4ELi1ELb0EN4cute5tupleIJNS5_1CILi128EEENS7_ILi48EEENS7_ILi96EEEEEELi96ENS_10bfloat16_tEfNS_4arch4Sm80ELb0ELb0ELb1ELb1ELb0ELb0ELb1ELb1EEENS1_21CollectiveEpilogueFwdINS6_IJS8_SA_S9_EEENS6_IJNS7_ILi1EEESI_SI_EEESC_SE_Li128ELb1ELb1ELb1ELb0EEENS1_36VarlenDynamicPersistentTileSchedulerILi128ELi48ELi128ELi128ELb1ELb1ELb0ELb0ELb1ELb1EEEEEEEEEvNT_6ParamsE)
        /*0194*/ 	.word	0x00000000


	//----- nvinfo : EIATTR_REGCOUNT
	.align		4
.L_78:
        /*0198*/ 	.byte	0x04, 0x2f
        /*019a*/ 	.short	(.L_80 - .L_79)
	.align		4
.L_79:
        /*019c*/ 	.word	index@(_ZN7cutlass13device_kernelIN5flash19enable_sm80_to_sm89INS1_16FlashAttnFwdSm80INS1_25CollectiveMainloopFwdSm80ILi4ELi1ELb0EN4cute5tupleIJNS5_1CILi128EEENS7_ILi64EEENS7_ILi96EEEEEELi96ENS_10bfloat16_tEfNS_4arch4Sm80ELb0ELb0ELb1ELb0ELb0ELb0ELb1ELb1EEENS1_21CollectiveEpilogueFwdINS6_IJS8_SA_S9_EEENS6_IJNS7_ILi1EEESI_SI_EEESC_SE_Li128ELb0ELb1ELb1ELb0EEENS1_19SingleTileSchedulerILb0ELb1ELb1ELi128EEEEEEEEEvNT_6ParamsE)
        /*01a0*/ 	.word	0x00000004


	//----- nvinfo : EIATTR_FRAME_SIZE
	.align		4
.L_80:
        /*01a4*/ 	.byte	0x04, 0x11
        /*01a6*/ 	.short	(.L_82 - .L_81)
	.align		4
.L_81:
        /*01a8*/ 	.word	index@(_ZN7cutlass13device_kernelIN5flash19enable_sm80_to_sm89INS1_16FlashAttnFwdSm80INS1_25CollectiveMainloopFwdSm80ILi4ELi1ELb0EN4cute5tupleIJNS5_1CILi128EEENS7_ILi64EEENS7_ILi96EEEEEELi96ENS_10bfloat16_tEfNS_4arch4Sm80ELb0ELb0ELb1ELb0ELb0ELb0ELb1ELb1EEENS1_21CollectiveEpilogueFwdINS6_IJS8_SA_S9_EEENS6_IJNS7_ILi1EEESI_SI_EEESC_SE_Li128ELb0ELb1ELb1ELb0EEENS1_19SingleTileSchedulerILb0ELb1ELb1ELi128EEEEEEEEEvNT_6ParamsE)
        /*01ac*/ 	.word	0x00000000


	//----- nvinfo : EIATTR_MIN_STACK_SIZE
	.align		4
.L_82:
        /*01b0*/ 	.byte	0x04, 0x12
        /*01b2*/ 	.short	(.L_84 - .L_83)
	.align		4
.L_83:
        /*01b4*/ 	.word	index@(_ZN7cutlass13device_kernelIN5flash19enable_sm80_to_sm89INS1_16FlashAttnFwdSm80INS1_25CollectiveMainloopFwdSm80ILi4ELi1ELb0EN4cute5tupleIJNS5_1CILi128EEENS7_ILi64EEENS7_ILi96EEEEEELi96ENS_10bfloat16_tEfNS_4arch4Sm80ELb0ELb0ELb1ELb0ELb0ELb0ELb1ELb1EEENS1_21CollectiveEpilogueFwdINS6_IJS8_SA_S9_EEENS6_IJNS7_ILi1EEESI_SI_EEESC_SE_Li128ELb0ELb1ELb1ELb0EEENS1_19SingleTileSchedulerILb0ELb1ELb1ELi128EEEEEEEEEvNT_6ParamsE)
        /*01b8*/ 	.word	0x00000000


	//----- nvinfo : EIATTR_MIN_STACK_SIZE
	.align		4
.L_84:
        /*01bc*/ 	.byte	0x04, 0x12
        /*01be*/ 	.short	(.L_86 - .L_85)
	.align		4
.L_85:
        /*01c0*/ 	.word	index@(_ZN7cutlass13device_kernelIN5flash19enable_sm80_to_sm89INS1_16FlashAttnFwdSm80INS1_25CollectiveMainloopFwdSm80ILi4ELi1ELb0EN4cute5tupleIJNS5_1CILi128EEENS7_ILi48EEENS7_ILi96EEEEEELi96ENS_10bfloat16_tEfNS_4arch4Sm80ELb0ELb0ELb1ELb1ELb0ELb0ELb1ELb1EEENS1_21CollectiveEpilogueFwdINS6_IJS8_SA_S9_EEENS6_IJNS7_ILi1EEESI_SI_EEESC_SE_Li128ELb1ELb1ELb1ELb0EEENS1_36VarlenDynamicPersistentTileSchedulerILi128ELi48ELi128ELi128ELb1ELb1ELb0ELb0ELb1ELb1EEEEEEEEEvNT_6ParamsE)
        /*01c4*/ 	.word	0x00000000


	//----- nvinfo : EIATTR_MIN_STACK_SIZE
	.align		4
.L_86:
        /*01c8*/ 	.byte	0x04, 0x12
        /*01ca*/ 	.short	(.L_88 - .L_87)
	.align		4
.L_87:
        /*01cc*/ 	.word	index@(_ZN7cutlass13device_kernelIN5flash19enable_sm80_to_sm89INS1_16FlashAttnFwdSm80INS1_25CollectiveMainloopFwdSm80ILi4ELi1ELb0EN4cute5tupleIJNS5_1CILi128EEENS7_ILi48EEENS7_ILi96EEEEEELi96ENS_10bfloat16_tEfNS_4arch4Sm80ELb0ELb0ELb1ELb1ELb0ELb1ELb1ELb1EEENS1_21CollectiveEpilogueFwdINS6_IJS8_SA_S9_EEENS6_IJNS7_ILi1EEESI_SI_EEESC_SE_Li128ELb1ELb1ELb1ELb0EEENS1_36VarlenDynamicPersistentTileSchedulerILi128ELi48ELi128ELi128ELb1ELb1ELb0ELb0ELb1ELb1EEEEEEEEEvNT_6ParamsE)
        /*01d0*/ 	.word	0x00000000


	//----- nvinfo : EIATTR_MIN_STACK_SIZE
	.align		4
.L_88:
        /*01d4*/ 	.byte	0x04, 0x12
        /*01d6*/ 	.short	(.L_90 - .L_89)
	.align		4
.L_89:
        /*01d8*/ 	.word	index@(_ZN7cutlass13device_kernelIN5flash19enable_sm80_to_sm89INS1_16FlashAttnFwdSm80INS1_25CollectiveMainloopFwdSm80ILi4ELi1ELb0EN4cute5tupleIJNS5_1CILi128EEENS7_ILi48EEENS7_ILi96EEEEEELi96ENS_10bfloat16_tEfNS_4arch4Sm80ELb0ELb1ELb1ELb0ELb0ELb0ELb1ELb1EEENS1_21CollectiveEpilogueFwdINS6_IJS8_SA_S9_EEENS6_IJNS7_ILi1EEESI_SI_EEESC_SE_Li128ELb0ELb1ELb1ELb0EEENS1_19SingleTileSchedulerILb0ELb1ELb1ELi128EEEEEEEEEvNT_6ParamsE)
        /*01dc*/ 	.word	0x00000000


	//----- nvinfo : EIATTR_MIN_STACK_SIZE
	.align		4
.L_90:
        /*01e0*/ 	.byte	0x04, 0x12
        /*01e2*/ 	.short	(.L_92 - .L_91)
	.align		4
.L_91:
        /*01e4*/ 	.word	index@(_ZN7cutlass13device_kernelIN5flash19enable_sm80_to_sm89INS1_16FlashAttnFwdSm80INS1_25CollectiveMainloopFwdSm80ILi4ELi1ELb0EN4cute5tupleIJNS5_1CILi128EEENS7_ILi48EEENS7_ILi96EEEEEELi96ENS_10bfloat16_tEfNS_4arch4Sm80ELb0ELb1ELb1ELb1ELb0ELb0ELb1ELb1EEENS1_21CollectiveEpilogueFwdINS6_IJS8_SA_S9_EEENS6_IJNS7_ILi1EEESI_SI_EEESC_SE_Li128ELb1ELb1ELb1ELb0EEENS1_36VarlenDynamicPersistentTileSchedulerILi128ELi48ELi128ELi128ELb1ELb1ELb0ELb1ELb0ELb1EEEEEEEEEvNT_6ParamsE)
        /*01e8*/ 	.word	0x00000000


	//----- nvinfo : EIATTR_MIN_STACK_SIZE
	.align		4
.L_92:
        /*01ec*/ 	.byte	0x04, 0x12
        /*01ee*/ 	.short	(.L_94 - .L_93)
	.align		4
.L_93:
        /*01f0*/ 	.word	index@(_ZN7cutlass13device_kernelIN5flash19enable_sm80_to_sm89INS1_16FlashAttnFwdSm80INS1_25CollectiveMainloopFwdSm80ILi4ELi1ELb0EN4cute5tupleIJNS5_1CILi128EEENS7_ILi48EEENS7_ILi96EEEEEELi96ENS_10bfloat16_tEfNS_4arch4Sm80ELb0ELb1ELb1ELb1ELb0ELb1ELb1ELb1EEENS1_21CollectiveEpilogueFwdINS6_IJS8_SA_S9_EEENS6_IJNS7_ILi1EEESI_SI_EEESC_SE_Li128ELb1ELb1ELb1ELb0EEENS1_36VarlenDynamicPersistentTileSchedulerILi128ELi48ELi128ELi128ELb1ELb1ELb0ELb1ELb0ELb1EEEEEEEEEvNT_6ParamsE)
        /*01f4*/ 	.word	0x00000000


	//----- nvinfo : EIATTR_MIN_STACK_SIZE
	.align		4
.L_94:
        /*01f8*/ 	.byte	0x04, 0x12
        /*01fa*/ 	.short	(.L_96 - .L_95)
	.align		4
.L_95:
        /*01fc*/ 	.word	index@(_ZN7cutlass13device_kernelIN5flash19enable_sm80_to_sm89INS1_16FlashAttnFwdSm80INS1_25CollectiveMainloopFwdSm80ILi4ELi1ELb0EN4cute5tupleIJNS5_1CILi128EEENS7_ILi64EEENS7_ILi96EEEEEELi96ENS_10bfloat16_tEfNS_4arch4Sm80ELb1ELb0ELb1ELb0ELb0ELb0ELb1ELb1EEENS1_21CollectiveEpilogueFwdINS6_IJS8_SA_S9_EEENS6_IJNS7_ILi1EEESI_SI_EEESC_SE_Li128ELb0ELb1ELb1ELb0EEENS1_30DynamicPersistentTileSchedulerILi128ELi128ELb1ELb1ELb0EEEEEEEEEvNT_6ParamsE)
        /*0200*/ 	.word	0x00000000


	//----- nvinfo : EIATTR_MIN_STACK_SIZE
	.align		4
.L_96:
        /*0204*/ 	.byte	0x04, 0x12
        /*0206*/ 	.short	(.L_98 - .L_97)
	.align		4
.L_97:
        /*0208*/ 	.word	index@(_ZN7cutlass13device_kernelIN5flash19enable_sm80_to_sm89INS1_16FlashAttnFwdSm80INS1_25CollectiveMainloopFwdSm80ILi4ELi1ELb0EN4cute5tupleIJNS5_1CILi128EEENS7_ILi48EEENS7_ILi96EEEEEELi96ENS_10bfloat16_tEfNS_4arch4Sm80ELb1ELb0ELb1ELb1ELb0ELb0ELb1ELb1EEENS1_21CollectiveEpilogueFwdINS6_IJS8_SA_S9_EEENS6_IJNS7_ILi1EEESI_SI_EEESC_SE_Li128ELb1ELb1ELb1ELb0EEENS1_36VarlenDynamicPersistentTileSchedulerILi128ELi48ELi128ELi128ELb1ELb1ELb0ELb1ELb1ELb1EEEEEEEEEvNT_6ParamsE)
        /*020c*/ 	.word	0x00000000


	//----- nvinfo : EIATTR_MIN_STACK_SIZE
	.align		4
.L_98:
        /*0210*/ 	.byte	0x04, 0x12
        /*0212*/ 	.short	(.L_100 - .L_99)
	.align		4
.L_99:
        /*0214*/ 	.word	index@(_ZN7cutlass13device_kernelIN5flash19enable_sm80_to_sm89INS1_16FlashAttnFwdSm80INS1_25CollectiveMainloopFwdSm80ILi4ELi1ELb0EN4cute5tupleIJNS5_1CILi128EEENS7_ILi48EEENS7_ILi96EEEEEELi96ENS_10bfloat16_tEfNS_4arch4Sm80ELb1ELb0ELb1ELb1ELb0ELb1ELb1ELb1EEENS1_21CollectiveEpilogueFwdINS6_IJS8_SA_S9_EEENS6_IJNS7_ILi1EEESI_SI_EEESC_SE_Li128ELb1ELb1ELb1ELb0EEENS1_36VarlenDynamicPersistentTileSchedulerILi128ELi48ELi128ELi128ELb1ELb1ELb0ELb1ELb1ELb1EEEEEEEEEvNT_6ParamsE)
        /*0218*/ 	.word	0x00000000


	//----- nvinfo : EIATTR_MIN_STACK_SIZE
	.align		4
.L_100:
        /*021c*/ 	.byte	0x04, 0x12
        /*021e*/ 	.short	(.L_102 - .L_101)
	.align		4
.L_101:
        /*0220*/ 	.word	index@(_ZN7cutlass13device_kernelIN5flash19enable_sm80_to_sm89INS1_16FlashAttnFwdSm80INS1_25CollectiveMainloopFwdSm80ILi4ELi1ELb0EN4cute5tupleIJNS5_1CILi128EEENS7_ILi64EEENS7_ILi96EEEEEELi96ENS_10bfloat16_tEfNS_4arch4Sm80ELb0ELb0ELb0ELb0ELb0ELb0ELb1ELb1EEENS1_21CollectiveEpilogueFwdINS6_IJS8_SA_S9_EEENS6_IJNS7_ILi1EEESI_SI_EEESC_SE_Li128ELb0ELb1ELb1ELb0EEENS1_19SingleTileSchedulerILb0ELb1ELb1ELi128EEEEEEEEEvNT_6ParamsE)
        /*0224*/ 	.word	0x00000000


	//----- nvinfo : EIATTR_MIN_STACK_SIZE
	.align		4
.L_102:
        /*0228*/ 	.byte	0x04, 0x12
        /*022a*/ 	.short	(.L_104 - .L_103)
	.align		4
.L_103:
        /*022c*/ 	.word	index@(_ZN7cutlass13device_kernelIN5flash19enable_sm80_to_sm89INS1_16FlashAttnFwdSm80INS1_25CollectiveMainloopFwdSm80ILi4ELi1ELb0EN4cute5tupleIJNS5_1CILi128EEENS7_ILi48EEENS7_ILi96EEEEEELi96ENS_10bfloat16_tEfNS_4arch4Sm80ELb0ELb0ELb0ELb1ELb0ELb0ELb1ELb1EEENS1_21CollectiveEpilogueFwdINS6_IJS8_SA_S9_EEENS6_IJNS7_ILi1EEESI_SI_EEESC_SE_Li128ELb1ELb1ELb1ELb0EEENS1_36VarlenDynamicPersistentTileSchedulerILi128ELi48ELi128ELi128ELb1ELb1ELb0ELb0ELb1ELb1EEEEEEEEEvNT_6ParamsE)
        /*0230*/ 	.word	0x00000000


	//----- nvinfo : EIATTR_MIN_STACK_SIZE
	.align		4
.L_104:
        /*0234*/ 	.byte	0x04, 0x12
        /*0236*/ 	.short	(.L_106 - .L_105)
	.align		4
.L_105:
        /*0238*/ 	.word	index@(_ZN7cutlass13device_kernelIN5flash19enable_sm80_to_sm89INS1_16FlashAttnFwdSm80INS1_25CollectiveMainloopFwdSm80ILi4ELi1ELb0EN4cute5tupleIJNS5_1CILi128EEENS7_ILi48EEENS7_ILi96EEEEEELi96ENS_10bfloat16_tEfNS_4arch4Sm80ELb0ELb0ELb0ELb1ELb0ELb1ELb1ELb1EEENS1_21CollectiveEpilogueFwdINS6_IJS8_SA_S9_EEENS6_IJNS7_ILi1EEESI_SI_EEESC_SE_Li128ELb1ELb1ELb1ELb0EEENS1_36VarlenDynamicPersistentTileSchedulerILi128ELi48ELi128ELi128ELb1ELb1ELb0ELb0ELb1ELb1EEEEEEEEEvNT_6ParamsE)
        /*023c*/ 	.word	0x00000000


	//----- nvinfo : EIATTR_MIN_STACK_SIZE
	.align		4
.L_106:
        /*0240*/ 	.byte	0x04, 0x12
        /*0242*/ 	.short	(.L_108 - .L_107)
	.align		4
.L_107:
        /*0244*/ 	.word	index@(_ZN7cutlass13device_kernelIN5flash19enable_sm80_to_sm89INS1_16FlashAttnFwdSm80INS1_25CollectiveMainloopFwdSm80ILi4ELi1ELb0EN4cute5tupleIJNS5_1CILi128EEENS7_ILi48EEENS7_ILi96EEEEEELi96ENS_10bfloat16_tEfNS_4arch4Sm80ELb0ELb1ELb0ELb0ELb0ELb0ELb1ELb1EEENS1_21CollectiveEpilogueFwdINS6_IJS8_SA_S9_EEENS6_IJNS7_ILi1EEESI_SI_EEESC_SE_Li128ELb0ELb1ELb1ELb0EEENS1_19SingleTileSchedulerILb0ELb1ELb1ELi128EEEEEEEEEvNT_6ParamsE)
        /*0248*/ 	.word	0x00000000


	//----- nvinfo : EIATTR_MIN_STACK_SIZE
	.align		4
.L_108:
        /*024c*/ 	.byte	0x04, 0x12
        /*024e*/ 	.short	(.L_110 - .L_109)
	.align		4
.L_109:
        /*0250*/ 	.word	index@(_ZN7cutlass13device_kernelIN5flash19enable_sm80_to_sm89INS1_16FlashAttnFwdSm80INS1_25CollectiveMainloopFwdSm80ILi4ELi1ELb0EN4cute5tupleIJNS5_1CILi128EEENS7_ILi48EEENS7_ILi96EEEEEELi96ENS_10bfloat16_tEfNS_4arch4Sm80ELb0ELb1ELb0ELb1ELb0ELb0ELb1ELb1EEENS1_21CollectiveEpilogueFwdINS6_IJS8_SA_S9_EEENS6_IJNS7_ILi1EEESI_SI_EEESC_SE_Li128ELb1ELb1ELb1ELb0EEENS1_36VarlenDynamicPersistentTileSchedulerILi128ELi48ELi128ELi128ELb1ELb1ELb0ELb1ELb0ELb1EEEEEEEEEvNT_6ParamsE)
        /*0254*/ 	.word	0x00000000


	//----- nvinfo : EIATTR_MIN_STACK_SIZE
	.align		4
.L_110:
        /*0258*/ 	.byte	0x04, 0x12
        /*025a*/ 	.short	(.L_112 - .L_111)
	.align		4
.L_111:
        /*025c*/ 	.word	index@(_ZN7cutlass13device_kernelIN5flash19enable_sm80_to_sm89INS1_16FlashAttnFwdSm80INS1_25CollectiveMainloopFwdSm80ILi4ELi1ELb0EN4cute5tupleIJNS5_1CILi128EEENS7_ILi48EEENS7_ILi96EEEEEELi96ENS_10bfloat16_tEfNS_4arch4Sm80ELb0ELb1ELb0ELb1ELb0ELb1ELb1ELb1EEENS1_21CollectiveEpilogueFwdINS6_IJS8_SA_S9_EEENS6_IJNS7_ILi1EEESI_SI_EEESC_SE_Li128ELb1ELb1ELb1ELb0EEENS1_36VarlenDynamicPersistentTileSchedulerILi128ELi48ELi128ELi128ELb1ELb1ELb0ELb1ELb0ELb1EEEEEEEEEvNT_6ParamsE)
        /*0260*/ 	.word	0x00000000


	//----- nvinfo : EIATTR_MIN_STACK_SIZE
	.align		4
.L_112:
        /*0264*/ 	.byte	0x04, 0x12
        /*0266*/ 	.short	(.L_114 - .L_113)
	.align		4
.L_113:
        /*0268*/ 	.word	index@(_ZN7cutlass13device_kernelIN5flash19enable_sm80_to_sm89INS1_16FlashAttnFwdSm80INS1_25CollectiveMainloopFwdSm80ILi4ELi1ELb0EN4cute5tupleIJNS5_1CILi128EEENS7_ILi64EEENS7_ILi96EEEEEELi96ENS_10bfloat16_tEfNS_4arch4Sm80ELb1ELb0ELb0ELb0ELb0ELb0ELb1ELb1EEENS1_21CollectiveEpilogueFwdINS6_IJS8_SA_S9_EEENS6_IJNS7_ILi1EEESI_SI_EEESC_SE_Li128ELb0ELb1ELb1ELb0EEENS1_30DynamicPersistentTileSchedulerILi128ELi128ELb1ELb1ELb0EEEEEEEEEvNT_6ParamsE)
        /*026c*/ 	.word	0x00000000


	//----- nvinfo : EIATTR_MIN_STACK_SIZE
	.align		4
.L_114:
        /*0270*/ 	.byte	0x04, 0x12
        /*0272*/ 	.short	(.L_116 - .L_115)
	.align		4
.L_115:
        /*0274*/ 	.word	index@(_ZN7cutlass13device_kernelIN5flash19enable_sm80_to_sm89INS1_16FlashAttnFwdSm80INS1_25CollectiveMainloopFwdSm80ILi4ELi1ELb0EN4cute5tupleIJNS5_1CILi128EEENS7_ILi48EEENS7_ILi96EEEEEELi96ENS_10bfloat16_tEfNS_4arch4Sm80ELb1ELb0ELb0ELb1ELb0ELb0ELb1ELb1EEENS1_21CollectiveEpilogueFwdINS6_IJS8_SA_S9_EEENS6_IJNS7_ILi1EEESI_SI_EEESC_SE_Li128ELb1ELb1ELb1ELb0EEENS1_36VarlenDynamicPersistentTileSchedulerILi128ELi48ELi128ELi128ELb1ELb1ELb0ELb1ELb1ELb1EEEEEEEEEvNT_6ParamsE)
        /*0278*/ 	.word	0x00000000


	//----- nvinfo : EIATTR_MIN_STACK_SIZE
	.align		4
.L_116:
        /*027c*/ 	.byte	0x04, 0x12
        /*027e*/ 	.short	(.L_118 - .L_117)
	.align		4
.L_117:
        /*0280*/ 	.word	index@(_ZN7cutlass13device_kernelIN5flash19enable_sm80_to_sm89INS1_16FlashAttnFwdSm80INS1_25CollectiveMainloopFwdSm80ILi4ELi1ELb0EN4cute5tupleIJNS5_1CILi128EEENS7_ILi48EEENS7_ILi96EEEEEELi96ENS_10bfloat16_tEfNS_4arch4Sm80ELb1ELb0ELb0ELb1ELb0ELb1ELb1ELb1EEENS1_21CollectiveEpilogueFwdINS6_IJS8_SA_S9_EEENS6_IJNS7_ILi1EEESI_SI_EEESC_SE_Li128ELb1ELb1ELb1ELb0EEENS1_36VarlenDynamicPersistentTileSchedulerILi128ELi48ELi128ELi128ELb1ELb1ELb0ELb1ELb1ELb1EEEEEEEEEvNT_6ParamsE)
        /*0284*/ 	.word	0x00000000
.L_118:


//--------------------- .nv.compat                --------------------------
	.section	.nv.compat,"",@"SHT_CUDA_COMPAT_INFO"
	.align	4
        /*0000*/ 	.byte	0x02, 0x09, 0x01, 0x00, 0x02, 0x02, 0x01, 0x00, 0x02, 0x05, 0x05, 0x00, 0x03, 0x07, 0x01, 0x01
        /*0010*/ 	.byte	0x02, 0x03, 0x00, 0x00, 0x02, 0x06, 0x01, 0x00, 0x04, 0x0b, 0x08, 0x00, 0x00, 0x00, 0x00, 0x00
        /*0020*/ 	.byte	0x00, 0x00, 0x00, 0x00


//--------------------- .nv.info._ZN7cutlass13device_kernelIN5flash19enable_sm80_to_sm89INS1_16FlashAttnFwdSm80INS1_25CollectiveMainloopFwdSm80ILi4ELi1ELb0EN4cute5tupleIJNS5_1CILi128EEENS7_ILi64EEENS7_ILi96EEEEEELi96ENS_10bfloat16_tEfNS_4arch4Sm80ELb0ELb0ELb1ELb0ELb0ELb0ELb1ELb1EEENS1_21CollectiveEpilogueFwdINS6_IJS8_SA_S9_EEENS6_IJNS7_ILi1EEESI_SI_EEESC_SE_Li128ELb0ELb1ELb1ELb0EEENS1_19SingleTileSchedulerILb0ELb1ELb1ELi128EEEEEEEEEvNT_6ParamsE --------------------------
	.section	.nv.info._ZN7cutlass13device_kernelIN5flash19enable_sm80_to_sm89INS1_16FlashAttnFwdSm80INS1_25CollectiveMainloopFwdSm80ILi4ELi1ELb0EN4cute5tupleIJNS5_1CILi128EEENS7_ILi64EEENS7_ILi96EEEEEELi96ENS_10bfloat16_tEfNS_4arch4Sm80ELb0ELb0ELb1ELb0ELb0ELb0ELb1ELb1EEENS1_21CollectiveEpilogueFwdINS6_IJS8_SA_S9_EEENS6_IJNS7_ILi1EEESI_SI_EEESC_SE_Li128ELb0ELb1ELb1ELb0EEENS1_19SingleTileSchedulerILb0ELb1ELb1ELi128EEEEEEEEEvNT_6ParamsE,"",@"SHT_CUDA_INFO"
	.sectionflags	@""
	.align	4


	//----- nvinfo : EIATTR_CUDA_API_VERSION
	.align		4
        /*0000*/ 	.byte	0x04, 0x37
        /*0002*/ 	.short	(.L_120 - .L_119)
.L_119:
        /*0004*/ 	.word	0x00000082


	//----- nvinfo : EIATTR_KPARAM_INFO
	.align		4
.L_120:
        /*0008*/ 	.byte	0x04, 0x17
        /*000a*/ 	.short	(.L_122 - .L_121)
.L_121:
        /*000c*/ 	.word	0x00000000
        /*0010*/ 	.short	0x0000
        /*0012*/ 	.short	0x0000
        /*0014*/ 	.byte	0x00, 0xf0, 0x61, 0x10


	//----- nvinfo : EIATTR_SPARSE_MMA_MASK
	.align		4
.L_122:
        /*0018*/ 	.byte	0x03, 0x50
        /*001a*/ 	.short	0x0000


	//----- nvinfo : EIATTR_MAXREG_COUNT
	.align		4
        /*001c*/ 	.byte	0x03, 0x1b
        /*001e*/ 	.short	0x00ff


	//----- nvinfo : EIATTR_MERCURY_ISA_VERSION
	.align		4
        /*0020*/ 	.byte	0x03, 0x5f
        /*0022*/ 	.short	0x0101


	//----- nvinfo : EIATTR_EXIT_INSTR_OFFSETS
	.align		4
        /*0024*/ 	.byte	0x04, 0x1c
        /*0026*/ 	.short	(.L_124 - .L_123)


	//   ....[0]....
.L_123:
        /*0028*/ 	.word	0x00000010


	//----- nvinfo : EIATTR_MAX_THREADS
	.align		4
.L_124:
        /*002c*/ 	.byte	0x04, 0x05
        /*002e*/ 	.short	(.L_126 - .L_125)
.L_125:
        /*0030*/ 	.word	0x00000080
        /*0034*/ 	.word	0x00000001
        /*0038*/ 	.word	0x00000001


	//----- nvinfo : EIATTR_CBANK_PARAM_SIZE
	.align		4
.L_126:
        /*003c*/ 	.byte	0x03, 0x19
        /*003e*/ 	.short	0x0418


	//----- nvinfo : EIATTR_PARAM_CBANK
	.align		4
        /*0040*/ 	.byte	0x04, 0x0a
        /*0042*/ 	.short	(.L_128 - .L_127)
	.align		4
.L_127:
        /*0044*/ 	.word	index@(.nv.constant0._ZN7cutlass13device_kernelIN5flash19enable_sm80_to_sm89INS1_16FlashAttnFwdSm80INS1_25CollectiveMainloopFwdSm80ILi4ELi1ELb0EN4cute5tupleIJNS5_1CILi128EEENS7_ILi64EEENS7_ILi96EEEEEELi96ENS_10bfloat16_tEfNS_4arch4Sm80ELb0ELb0ELb1ELb0ELb0ELb0ELb1ELb1EEENS1_21CollectiveEpilogueFwdINS6_IJS8_SA_S9_EEENS6_IJNS7_ILi1EEESI_SI_EEESC_SE_Li128ELb0ELb1ELb1ELb0EEENS1_19SingleTileSchedulerILb0ELb1ELb1ELi128EEEEEEEEEvNT_6ParamsE)
        /*0048*/ 	.short	0x0210
        /*004a*/ 	.short	0x0418


	//----- nvinfo : EIATTR_SW_WAR
	.align		4
.L_128:
        /*004c*/ 	.byte	0x04, 0x36
        /*004e*/ 	.short	(.L_130 - .L_129)
.L_129:
        /*0050*/ 	.word	0x00000008
.L_130:


//--------------------- .nv.info._ZN7cutlass13device_kernelIN5flash19enable_sm80_to_sm89INS1_16FlashAttnFwdSm80INS1_25CollectiveMainloopFwdSm80ILi4ELi1ELb0EN4cute5tupleIJNS5_1CILi128EEENS7_ILi48EEENS7_ILi96EEEEEELi96ENS_10bfloat16_tEfNS_4arch4Sm80ELb0ELb0ELb1ELb1ELb0ELb0ELb1ELb1EEENS1_21CollectiveEpilogueFwdINS6_IJS8_SA_S9_EEENS6_IJNS7_ILi1EEESI_SI_EEESC_SE_Li128ELb1ELb1ELb1ELb0EEENS1_36VarlenDynamicPersistentTileSchedulerILi128ELi48ELi128ELi128ELb1ELb1ELb0ELb0ELb1ELb1EEEEEEEEEvNT_6ParamsE --------------------------
	.section	.nv.info._ZN7cutlass13device_kernelIN5flash19enable_sm80_to_sm89INS1_16FlashAttnFwdSm80INS1_25CollectiveMainloopFwdSm80ILi4ELi1ELb0EN4cute5tupleIJNS5_1CILi128EEENS7_ILi48EEENS7_ILi96EEEEEELi96ENS_10bfloat16_tEfNS_4arch4Sm80ELb0ELb0ELb1ELb1ELb0ELb0ELb1ELb1EEENS1_21CollectiveEpilogueFwdINS6_IJS8_SA_S9_EEENS6_IJNS7_ILi1EEESI_SI_EEESC_SE_Li128ELb1ELb1ELb1ELb0EEENS1_36VarlenDynamicPersistentTileSchedulerILi128ELi48ELi128ELi128ELb1ELb1ELb0ELb0ELb1ELb1EEEEEEEEEvNT_6ParamsE,"",@"SHT_CUDA_INFO"
	.sectionflags	@""
	.align	4


	//----- nvinfo : EIATTR_CUDA_API_VERSION
	.align		4
        /*0000*/ 	.byte	0x04, 0x37
        /*0002*/ 	.short	(.L_132 - .L_131)
.L_131:
        /*0004*/ 	.word	0x00000082


	//----- nvinfo : EIATTR_KPARAM_INFO
	.align		4
.L_132:
        /*0008*/ 	.byte	0x04, 0x17
        /*000a*/ 	.short	(.L_134 - .L_133)
.L_133:
        /*000c*/ 	.word	0x00000000
        /*0010*/ 	.short	0x0000
        /*0012*/ 	.short	0x0000
        /*0014*/ 	.byte	0x00, 0xf0, 0xe1, 0x10


	//----- nvinfo : EIATTR_SPARSE_MMA_MASK
	.align		4
.L_134:
        /*0018*/ 	.byte	0x03, 0x50
        /*001a*/ 	.short	0x0000


	//----- nvinfo : EIATTR_MAXREG_COUNT
	.align		4
        /*001c*/ 	.byte	0x03, 0x1b
        /*001e*/ 	.short	0x00ff


	//----- nvinfo : EIATTR_MERCURY_ISA_VERSION
	.align		4
        /*0020*/ 	.byte	0x03, 0x5f
        /*0022*/ 	.short	0x0101


	//----- nvinfo : EIATTR_EXIT_INSTR_OFFSETS
	.align		4
        /*0024*/ 	.byte	0x04, 0x1c
        /*0026*/ 	.short	(.L_136 - .L_135)


	//   ....[0]....
.L_135:
        /*0028*/ 	.word	0x00000010


	//----- nvinfo : EIATTR_MAX_THREADS
	.align		4
.L_136:
        /*002c*/ 	.byte	0x04, 0x05
        /*002e*/ 	.short	(.L_138 - .L_137)
.L_137:
        /*0030*/ 	.word	0x00000080
        /*0034*/ 	.word	0x00000001
        /*0038*/ 	.word	0x00000001


	//----- nvinfo : EIATTR_CBANK_PARAM_SIZE
	.align		4
.L_138:
        /*003c*/ 	.byte	0x03, 0x19
        /*003e*/ 	.short	0x0438


	//----- nvinfo : EIATTR_PARAM_CBANK
	.align		4
        /*0040*/ 	.byte	0x04, 0x0a
        /*0042*/ 	.short	(.L_140 - .L_139)
	.align		4
.L_139:
        /*0044*/ 	.word	index@(.nv.constant0._ZN7cutlass13device_kernelIN5flash19enable_sm80_to_sm89INS1_16FlashAttnFwdSm80INS1_25CollectiveMainloopFwdSm80ILi4ELi1ELb0EN4cute5tupleIJNS5_1CILi128EEENS7_ILi48EEENS7_ILi96EEEEEELi96ENS_10bfloat16_tEfNS_4arch4Sm80ELb0ELb0ELb1ELb1ELb0ELb0ELb1ELb1EEENS1_21CollectiveEpilogueFwdINS6_IJS8_SA_S9_EEENS6_IJNS7_ILi1EEESI_SI_EEESC_SE_Li128ELb1ELb1ELb1ELb0EEENS1_36VarlenDynamicPersistentTileSchedulerILi128ELi48ELi128ELi128ELb1ELb1ELb0ELb0ELb1ELb1EEEEEEEEEvNT_6ParamsE)
        /*0048*/ 	.short	0x0210
        /*004a*/ 	.short	0x0438


	//----- nvinfo : EIATTR_SW_WAR
	.align		4
.L_140:
        /*004c*/ 	.byte	0x04, 0x36
        /*004e*/ 	.short	(.L_142 - .L_141)
.L_141:
        /*0050*/ 	.word	0x00000008
.L_142:


//--------------------- .nv.info._ZN7cutlass13device_kernelIN5flash19enable_sm80_to_sm89INS1_16FlashAttnFwdSm80INS1_25CollectiveMainloopFwdSm80ILi4ELi1ELb0EN4cute5tupleIJNS5_1CILi128EEENS7_ILi48EEENS7_ILi96EEEEEELi96ENS_10bfloat16_tEfNS_4arch4Sm80ELb0ELb0ELb1ELb1ELb0ELb1ELb1ELb1EEENS1_21CollectiveEpilogueFwdINS6_IJS8_SA_S9_EEENS6_IJNS7_ILi1EEESI_SI_EEESC_SE_Li128ELb1ELb1ELb1ELb0EEENS1_36VarlenDynamicPersistentTileSchedulerILi128ELi48ELi128ELi128ELb1ELb1ELb0ELb0ELb1ELb1EEEEEEEEEvNT_6ParamsE --------------------------
	.section	.nv.info._ZN7cutlass13device_kernelIN5flash19enable_sm80_to_sm89INS1_16FlashAttnFwdSm80INS1_25CollectiveMainloopFwdSm80ILi4ELi1ELb0EN4cute5tupleIJNS5_1CILi128EEENS7_ILi48EEENS7_ILi96EEEEEELi96ENS_10bfloat16_tEfNS_4arch4Sm80ELb0ELb0ELb1ELb1ELb0ELb1ELb1ELb1EEENS1_21CollectiveEpilogueFwdINS6_IJS8_SA_S9_EEENS6_IJNS7_ILi1EEESI_SI_EEESC_SE_Li128ELb1ELb1ELb1ELb0EEENS1_36VarlenDynamicPersistentTileSchedulerILi128ELi48ELi128ELi128ELb1ELb1ELb0ELb0ELb1ELb1EEEEEEEEEvNT_6ParamsE,"",@"SHT_CUDA_INFO"
	.sectionflags	@""
	.align	4


	//----- nvinfo : EIATTR_CUDA_API_VERSION
	.align		4
        /*0000*/ 	.byte	0x04, 0x37
        /*0002*/ 	.short	(.L_144 - .L_143)
.L_143:
        /*0004*/ 	.word	0x00000082


	//----- nvinfo : EIATTR_KPARAM_INFO
	.align		4
.L_144:
        /*0008*/ 	.byte	0x04, 0x17
        /*000a*/ 	.short	(.L_146 - .L_145)
.L_145:
        /*000c*/ 	.word	0x00000000
        /*0010*/ 	.short	0x0000
        /*0012*/ 	.short	0x0000
        /*0014*/ 	.byte	0x00, 0xf0, 0xe1, 0x10


	//----- nvinfo : EIATTR_SPARSE_MMA_MASK
	.align		4
.L_146:
        /*0018*/ 	.byte	0x03, 0x50
        /*001a*/ 	.short	0x0000


	//----- nvinfo : EIATTR_MAXREG_COUNT
	.align		4
        /*001c*/ 	.byte	0x03, 0x1b
        /*001e*/ 	.short	0x00ff


	//----- nvinfo : EIATTR_MERCURY_ISA_VERSION
	.align		4
        /*0020*/ 	.byte	0x03, 0x5f
        /*0022*/ 	.short	0x0101


	//----- nvinfo : EIATTR_EXIT_INSTR_OFFSETS
	.align		4
        /*0024*/ 	.byte	0x04, 0x1c
        /*0026*/ 	.short	(.L_148 - .L_147)


	//   ....[0]....
.L_147:
        /*0028*/ 	.word	0x00000010


	//----- nvinfo : EIATTR_MAX_THREADS
	.align		4
.L_148:
        /*002c*/ 	.byte	0x04, 0x05
        /*002e*/ 	.short	(.L_150 - .L_149)
.L_149:
        /*0030*/ 	.word	0x00000080
        /*0034*/ 	.word	0x00000001
        /*0038*/ 	.word	0x00000001


	//----- nvinfo : EIATTR_CBANK_PARAM_SIZE
	.align		4
.L_150:
        /*003c*/ 	.byte	0x03, 0x19
        /*003e*/ 	.short	0x0438


	//----- nvinfo : EIATTR_PARAM_CBANK
	.align		4
        /*0040*/ 	.byte	0x04, 0x0a
        /*0042*/ 	.short	(.L_152 - .L_151)
	.align		4
.L_151:
        /*0044*/ 	.word	index@(.nv.constant0._ZN7cutlass13device_kernelIN5flash19enable_sm80_to_sm89INS1_16FlashAttnFwdSm80INS1_25CollectiveMainloopFwdSm80ILi4ELi1ELb0EN4cute5tupleIJNS5_1CILi128EEENS7_ILi48EEENS7_ILi96EEEEEELi96ENS_10bfloat16_tEfNS_4arch4Sm80ELb0ELb0ELb1ELb1ELb0ELb1ELb1ELb1EEENS1_21CollectiveEpilogueFwdINS6_IJS8_SA_S9_EEENS6_IJNS7_ILi1EEESI_SI_EEESC_SE_Li128ELb1ELb1ELb1ELb0EEENS1_36VarlenDynamicPersistentTileSchedulerILi128ELi48ELi128ELi128ELb1ELb1ELb0ELb0ELb1ELb1EEEEEEEEEvNT_6ParamsE)
        /*0048*/ 	.short	0x0210
        /*004a*/ 	.short	0x0438


	//----- nvinfo : EIATTR_SW_WAR
	.align		4
.L_152:
        /*004c*/ 	.byte	0x04, 0x36
        /*004e*/ 	.short	(.L_154 - .L_153)
.L_153:
        /*0050*/ 	.word	0x00000008
.L_154:


//--------------------- .nv.info._ZN7cutlass13device_kernelIN5flash19enable_sm80_to_sm89INS1_16FlashAttnFwdSm80INS1_25CollectiveMainloopFwdSm80ILi4ELi1ELb0EN4cute5tupleIJNS5_1CILi128EEENS7_ILi48EEENS7_ILi96EEEEEELi96ENS_10bfloat16_tEfNS_4arch4Sm80ELb0ELb1ELb1ELb0ELb0ELb0ELb1ELb1EEENS1_21CollectiveEpilogueFwdINS6_IJS8_SA_S9_EEENS6_IJNS7_ILi1EEESI_SI_EEESC_SE_Li128ELb0ELb1ELb1ELb0EEENS1_19SingleTileSchedulerILb0ELb1ELb1ELi128EEEEEEEEEvNT_6ParamsE --------------------------
	.section	.nv.info._ZN7cutlass13device_kernelIN5flash19enable_sm80_to_sm89INS1_16FlashAttnFwdSm80INS1_25CollectiveMainloopFwdSm80ILi4ELi1ELb0EN4cute5tupleIJNS5_1CILi128EEENS7_ILi48EEENS7_ILi96EEEEEELi96ENS_10bfloat16_tEfNS_4arch4Sm80ELb0ELb1ELb1ELb0ELb0ELb0ELb1ELb1EEENS1_21CollectiveEpilogueFwdINS6_IJS8_SA_S9_EEENS6_IJNS7_ILi1EEESI_SI_EEESC_SE_Li128ELb0ELb1ELb1ELb0EEENS1_19SingleTileSchedulerILb0ELb1ELb1ELi128EEEEEEEEEvNT_6ParamsE,"",@"SHT_CUDA_INFO"
	.sectionflags	@""
	.align	4


	//----- nvinfo : EIATTR_CUDA_API_VERSION
	.align		4
        /*0000*/ 	.byte	0x04, 0x37
        /*0002*/ 	.short	(.L_156 - .L_155)
.L_155:
        /*0004*/ 	.word	0x00000082


	//----- nvinfo : EIATTR_KPARAM_INFO
	.align		4
.L_156:
        /*0008*/ 	.byte	0x04, 0x17
        /*000a*/ 	.short	(.L_158 - .L_157)
.L_157:
        /*000c*/ 	.word	0x00000000
        /*0010*/ 	.short	0x0000
        /*0012*/ 	.short	0x0000
        /*0014*/ 	.byte	0x00, 0xf0, 0x61, 0x10


	//----- nvinfo : EIATTR_SPARSE_MMA_MASK
	.align		4
.L_158:
        /*0018*/ 	.byte	0x03, 0x50
        /*001a*/ 	.short	0x0000


	//----- nvinfo : EIATTR_MAXREG_COUNT
	.align		4
        /*001c*/ 	.byte	0x03, 0x1b
        /*001e*/ 	.short	0x00ff


	//----- nvinfo : EIATTR_MERCURY_ISA_VERSION
	.align		4
        /*0020*/ 	.byte	0x03, 0x5f
        /*0022*/ 	.short	0x0101


	//----- nvinfo : EIATTR_EXIT_INSTR_OFFSETS
	.align		4
        /*0024*/ 	.byte	0x04, 0x1c
        /*0026*/ 	.short	(.L_160 - .L_159)


	//   ....[0]....
.L_159:
        /*0028*/ 	.word	0x00000010


	//----- nvinfo : EIATTR_MAX_THREADS
	.align		4
.L_160:
        /*002c*/ 	.byte	0x04, 0x05
        /*002e*/ 	.short	(.L_162 - .L_161)
.L_161:
        /*0030*/ 	.word	0x00000080
        /*0034*/ 	.word	0x00000001
        /*0038*/ 	.word	0x00000001


	//----- nvinfo : EIATTR_CBANK_PARAM_SIZE
	.align		4
.L_162:
        /*003c*/ 	.byte	0x03, 0x19
        /*003e*/ 	.short	0x0418


	//----- nvinfo : EIATTR_PARAM_CBANK
	.align		4
        /*0040*/ 	.byte	0x04, 0x0a
        /*0042*/ 	.short	(.L_164 - .L_163)
	.align		4
.L_163:
        /*0044*/ 	.word	index@(.nv.constant0._ZN7cutlass13device_kernelIN5flash19enable_sm80_to_sm89INS1_16FlashAttnFwdSm80INS1_25CollectiveMainloopFwdSm80ILi4ELi1ELb0EN4cute5tupleIJNS5_1CILi128EEENS7_ILi48EEENS7_ILi96EEEEEELi96ENS_10bfloat16_tEfNS_4arch4Sm80ELb0ELb1ELb1ELb0ELb0ELb0ELb1ELb1EEENS1_21CollectiveEpilogueFwdINS6_IJS8_SA_S9_EEENS6_IJNS7_ILi1EEESI_SI_EEESC_SE_Li128ELb0ELb1ELb1ELb0EEENS1_19SingleTileSchedulerILb0ELb1ELb1ELi128EEEEEEEEEvNT_6ParamsE)
        /*0048*/ 	.short	0x0210
        /*004a*/ 	.short	0x0418


	//----- nvinfo : EIATTR_SW_WAR
	.align		4
.L_164:
        /*004c*/ 	.byte	0x04, 0x36
        /*004e*/ 	.short	(.L_166 - .L_165)
.L_165:
        /*0050*/ 	.word	0x00000008
.L_166:


//--------------------- .nv.info._ZN7cutlass13device_kernelIN5flash19enable_sm80_to_sm89INS1_16FlashAttnFwdSm80INS1_25CollectiveMainloopFwdSm80ILi4ELi1ELb0EN4cute5tupleIJNS5_1CILi128EEENS7_ILi48EEENS7_ILi96EEEEEELi96ENS_10bfloat16_tEfNS_4arch4Sm80ELb0ELb1ELb1ELb1ELb0ELb0ELb1ELb1EEENS1_21CollectiveEpilogueFwdINS6_IJS8_SA_S9_EEENS6_IJNS7_ILi1EEESI_SI_EEESC_SE_Li128ELb1ELb1ELb1ELb0EEENS1_36VarlenDynamicPersistentTileSchedulerILi128ELi48ELi128ELi128ELb1ELb1ELb0ELb1ELb0ELb1EEEEEEEEEvNT_6ParamsE --------------------------
	.section	.nv.info._ZN7cutlass13device_kernelIN5flash19enable_sm80_to_sm89INS1_16FlashAttnFwdSm80INS1_25CollectiveMainloopFwdSm80ILi4ELi1ELb0EN4cute5tupleIJNS5_1CILi128EEENS7_ILi48EEENS7_ILi96EEEEEELi96ENS_10bfloat16_tEfNS_4arch4Sm80ELb0ELb1ELb1ELb1ELb0ELb0ELb1ELb1EEENS1_21CollectiveEpilogueFwdINS6_IJS8_SA_S9_EEENS6_IJNS7_ILi1EEESI_SI_EEESC_SE_Li128ELb1ELb1ELb1ELb0EEENS1_36VarlenDynamicPersistentTileSchedulerILi128ELi48ELi128ELi128ELb1ELb1ELb0ELb1ELb0ELb1EEEEEEEEEvNT_6ParamsE,"",@"SHT_CUDA_INFO"
	.sectionflags	@""
	.align	4


	//----- nvinfo : EIATTR_CUDA_API_VERSION
	.align		4
        /*0000*/ 	.byte	0x04, 0x37
        /*0002*/ 	.short	(.L_168 - .L_167)
.L_167:
        /*0004*/ 	.word	0x00000082


	//----- nvinfo : EIATTR_KPARAM_INFO
	.align		4
.L_168:
        /*0008*/ 	.byte	0x04, 0x17
        /*000a*/ 	.short	(.L_170 - .L_169)
.L_169:
        /*000c*/ 	.word	0x00000000
        /*0010*/ 	.short	0x0000
        /*0012*/ 	.short	0x0000
        /*0014*/ 	.byte	0x00, 0xf0, 0xe1, 0x10


	//----- nvinfo : EIATTR_SPARSE_MMA_MASK
	.align		4
.L_170:
        /*0018*/ 	.byte	0x03, 0x50
        /*001a*/ 	.short	0x0000


	//----- nvinfo : EIATTR_MAXREG_COUNT
	.align		4
        /*001c*/ 	.byte	0x03, 0x1b
        /*001e*/ 	.short	0x00ff


	//----- nvinfo : EIATTR_MERCURY_ISA_VERSION
	.align		4
        /*0020*/ 	.byte	0x03, 0x5f
        /*0022*/ 	.short	0x0101


	//----- nvinfo : EIATTR_EXIT_INSTR_OFFSETS
	.align		4
        /*0024*/ 	.byte	0x04, 0x1c
        /*0026*/ 	.short	(.L_172 - .L_171)


	//   ....[0]....
.L_171:
        /*0028*/ 	.word	0x00000010


	//----- nvinfo : EIATTR_MAX_THREADS
	.align		4
.L_172:
        /*002c*/ 	.byte	0x04, 0x05
        /*002e*/ 	.short	(.L_174 - .L_173)
.L_173:
        /*0030*/ 	.word	0x00000080
        /*0034*/ 	.word	0x00000001
        /*0038*/ 	.word	0x00000001


	//----- nvinfo : EIATTR_CBANK_PARAM_SIZE
	.align		4
.L_174:
        /*003c*/ 	.byte	0x03, 0x19
        /*003e*/ 	.short	0x0438


	//----- nvinfo : EIATTR_PARAM_CBANK
	.align		4
        /*0040*/ 	.byte	0x04, 0x0a
        /*0042*/ 	.short	(.L_176 - .L_175)
	.align		4
.L_175:
        /*0044*/ 	.word	index@(.nv.constant0._ZN7cutlass13device_kernelIN5flash19enable_sm80_to_sm89INS1_16FlashAttnFwdSm80INS1_25CollectiveMainloopFwdSm80ILi4ELi1ELb0EN4cute5tupleIJNS5_1CILi128EEENS7_ILi48EEENS7_ILi96EEEEEELi96ENS_10bfloat16_tEfNS_4arch4Sm80ELb0ELb1ELb1ELb1ELb0ELb0ELb1ELb1EEENS1_21CollectiveEpilogueFwdINS6_IJS8_SA_S9_EEENS6_IJNS7_ILi1EEESI_SI_EEESC_SE_Li128ELb1ELb1ELb1ELb0EEENS1_36VarlenDynamicPersistentTileSchedulerILi128ELi48ELi128ELi128ELb1ELb1ELb0ELb1ELb0ELb1EEEEEEEEEvNT_6ParamsE)
        /*0048*/ 	.short	0x0210
        /*004a*/ 	.short	0x0438


	//----- nvinfo : EIATTR_SW_WAR
	.align		4
.L_176:
        /*004c*/ 	.byte	0x04, 0x36
        /*004e*/ 	.short	(.L_178 - .L_177)
.L_177:
        /*0050*/ 	.word	0x00000008
.L_178:


//--------------------- .nv.info._ZN7cutlass13device_kernelIN5flash19enable_sm80_to_sm89INS1_16FlashAttnFwdSm80INS1_25CollectiveMainloopFwdSm80ILi4ELi1ELb0EN4cute5tupleIJNS5_1CILi128EEENS7_ILi48EEENS7_ILi96EEEEEELi96ENS_10bfloat16_tEfNS_4arch4Sm80ELb0ELb1ELb1ELb1ELb0ELb1ELb1ELb1EEENS1_21CollectiveEpilogueFwdINS6_IJS8_SA_S9_EEENS6_IJNS7_ILi1EEESI_SI_EEESC_SE_Li128ELb1ELb1ELb1ELb0EEENS1_36VarlenDynamicPersistentTileSchedulerILi128ELi48ELi128ELi128ELb1ELb1ELb0ELb1ELb0ELb1EEEEEEEEEvNT_6ParamsE --------------------------
	.section	.nv.info._ZN7cutlass13device_kernelIN5flash19enable_sm80_to_sm89INS1_16FlashAttnFwdSm80INS1_25CollectiveMainloopFwdSm80ILi4ELi1ELb0EN4cute5tupleIJNS5_1CILi128EEENS7_ILi48EEENS7_ILi96EEEEEELi96ENS_10bfloat16_tEfNS_4arch4Sm80ELb0ELb1ELb1ELb1ELb0ELb1ELb1ELb1EEENS1_21CollectiveEpilogueFwdINS6_IJS8_SA_S9_EEENS6_IJNS7_ILi1EEESI_SI_EEESC_SE_Li128ELb1ELb1ELb1ELb0EEENS1_36VarlenDynamicPersistentTileSchedulerILi128ELi48ELi128ELi128ELb1ELb1ELb0ELb1ELb0ELb1EEEEEEEEEvNT_6ParamsE,"",@"SHT_CUDA_INFO"
	.sectionflags	@""
	.align	4


	//----- nvinfo : EIATTR_CUDA_API_VERSION
	.align		4
        /*0000*/ 	.byte	0x04, 0x37
        /*0002*/ 	.short	(.L_180 - .L_179)
.L_179:
        /*0004*/ 	.word	0x00000082


	//----- nvinfo : EIATTR_KPARAM_INFO
	.align		4
.L_180:
        /*0008*/ 	.byte	0x04, 0x17
        /*000a*/ 	.short	(.L_182 - .L_181)
.L_181:
        /*000c*/ 	.word	0x00000000
        /*0010*/ 	.short	0x0000
        /*0012*/ 	.short	0x0000
        /*0014*/ 	.byte	0x00, 0xf0, 0xe1, 0x10


	//----- nvinfo : EIATTR_SPARSE_MMA_MASK
	.align		4
.L_182:
        /*0018*/ 	.byte	0x03, 0x50
        /*001a*/ 	.short	0x0000


	//----- nvinfo : EIATTR_MAXREG_COUNT
	.align		4
        /*001c*/ 	.byte	0x03, 0x1b
        /*001e*/ 	.short	0x00ff


	//----- nvinfo : EIATTR_MERCURY_ISA_VERSION
	.align		4
        /*0020*/ 	.byte	0x03, 0x5f
        /*0022*/ 	.short	0x0101


	//----- nvinfo : EIATTR_EXIT_INSTR_OFFSETS
	.align		4
        /*0024*/ 	.byte	0x04, 0x1c
        /*0026*/ 	.short	(.L_184 - .L_183)


	//   ....[0]....
.L_183:
        /*0028*/ 	.word	0x00000010


	//----- nvinfo : EIATTR_MAX_THREADS
	.align		4
.L_184:
        /*002c*/ 	.byte	0x04, 0x05
        /*002e*/ 	.short	(.L_186 - .L_185)
.L_185:
        /*0030*/ 	.word	0x00000080
        /*0034*/ 	.word	0x00000001
        /*0038*/ 	.word	0x00000001


	//----- nvinfo : EIATTR_CBANK_PARAM_SIZE
	.align		4
.L_186:
        /*003c*/ 	.byte	0x03, 0x19
        /*003e*/ 	.short	0x0438


	//----- nvinfo : EIATTR_PARAM_CBANK
	.align		4
        /*0040*/ 	.byte	0x04, 0x0a
        /*0042*/ 	.short	(.L_188 - .L_187)
	.align		4
.L_187:
        /*0044*/ 	.word	index@(.nv.constant0._ZN7cutlass13device_kernelIN5flash19enable_sm80_to_sm89INS1_16FlashAttnFwdSm80INS1_25CollectiveMainloopFwdSm80ILi4ELi1ELb0EN4cute5tupleIJNS5_1CILi128EEENS7_ILi48EEENS7_ILi96EEEEEELi96ENS_10bfloat16_tEfNS_4arch4Sm80ELb0ELb1ELb1ELb1ELb0ELb1ELb1ELb1EEENS1_21CollectiveEpilogueFwdINS6_IJS8_SA_S9_EEENS6_IJNS7_ILi1EEESI_SI_EEESC_SE_Li128ELb1ELb1ELb1ELb0EEENS1_36VarlenDynamicPersistentTileSchedulerILi128ELi48ELi128ELi128ELb1ELb1ELb0ELb1ELb0ELb1EEEEEEEEEvNT_6ParamsE)
        /*0048*/ 	.short	0x0210
        /*004a*/ 	.short	0x0438


	//----- nvinfo : EIATTR_SW_WAR
	.align		4
.L_188:
        /*004c*/ 	.byte	0x04, 0x36
        /*004e*/ 	.short	(.L_190 - .L_189)
.L_189:
        /*0050*/ 	.word	0x00000008
.L_190:


//--------------------- .nv.info._ZN7cutlass13device_kernelIN5flash19enable_sm80_to_sm89INS1_16FlashAttnFwdSm80INS1_25CollectiveMainloopFwdSm80ILi4ELi1ELb0EN4cute5tupleIJNS5_1CILi128EEENS7_ILi64EEENS7_ILi96EEEEEELi96ENS_10bfloat16_tEfNS_4arch4Sm80ELb1ELb0ELb1ELb0ELb0ELb0ELb1ELb1EEENS1_21CollectiveEpilogueFwdINS6_IJS8_SA_S9_EEENS6_IJNS7_ILi1EEESI_SI_EEESC_SE_Li128ELb0ELb1ELb1ELb0EEENS1_30DynamicPersistentTileSchedulerILi128ELi128ELb1ELb1ELb0EEEEEEEEEvNT_6ParamsE --------------------------
	.section	.nv.info._ZN7cutlass13device_kernelIN5flash19enable_sm80_to_sm89INS1_16FlashAttnFwdSm80INS1_25CollectiveMainloopFwdSm80ILi4ELi1ELb0EN4cute5tupleIJNS5_1CILi128EEENS7_ILi64EEENS7_ILi96EEEEEELi96ENS_10bfloat16_tEfNS_4arch4Sm80ELb1ELb0ELb1ELb0ELb0ELb0ELb1ELb1EEENS1_21CollectiveEpilogueFwdINS6_IJS8_SA_S9_EEENS6_IJNS7_ILi1EEESI_SI_EEESC_SE_Li128ELb0ELb1ELb1ELb0EEENS1_30DynamicPersistentTileSchedulerILi128ELi128ELb1ELb1ELb0EEEEEEEEEvNT_6ParamsE,"",@"SHT_CUDA_INFO"
	.sectionflags	@""
	.align	4


	//----- nvinfo : EIATTR_CUDA_API_VERSION
	.align		4
        /*0000*/ 	.byte	0x04, 0x37
        /*0002*/ 	.short	(.L_192 - .L_191)
.L_191:
        /*0004*/ 	.word	0x00000082


	//----- nvinfo : EIATTR_KPARAM_INFO
	.align		4
.L_192:
        /*0008*/ 	.byte	0x04, 0x17
        /*000a*/ 	.short	(.L_194 - .L_193)
.L_193:
        /*000c*/ 	.word	0x00000000
        /*0010*/ 	.short	0x0000
        /*0012*/ 	.short	0x0000
        /*0014*/ 	.byte	0x00, 0xf0, 0xa1, 0x10


	//----- nvinfo : EIATTR_SPARSE_MMA_MASK
	.align		4
.L_194:
        /*0018*/ 	.byte	0x03, 0x50
        /*001a*/ 	.short	0x0000


	//----- nvinfo : EIATTR_MAXREG_COUNT
	.align		4
        /*001c*/ 	.byte	0x03, 0x1b
        /*001e*/ 	.short	0x00ff


	//----- nvinfo : EIATTR_MERCURY_ISA_VERSION
	.align		4
        /*0020*/ 	.byte	0x03, 0x5f
        /*0022*/ 	.short	0x0101


	//----- nvinfo : EIATTR_EXIT_INSTR_OFFSETS
	.align		4
        /*0024*/ 	.byte	0x04, 0x1c
        /*0026*/ 	.short	(.L_196 - .L_195)


	//   ....[0]....
.L_195:
        /*0028*/ 	.word	0x00000010


	//----- nvinfo : EIATTR_MAX_THREADS
	.align		4
.L_196:
        /*002c*/ 	.byte	0x04, 0x05
        /*002e*/ 	.short	(.L_198 - .L_197)
.L_197:
        /*0030*/ 	.word	0x00000080
        /*0034*/ 	.word	0x00000001
        /*0038*/ 	.word	0x00000001


	//----- nvinfo : EIATTR_CBANK_PARAM_SIZE
	.align		4
.L_198:
        /*003c*/ 	.byte	0x03, 0x19
        /*003e*/ 	.short	0x0428


	//----- nvinfo : EIATTR_PARAM_CBANK
	.align		4
        /*0040*/ 	.byte	0x04, 0x0a
        /*0042*/ 	.short	(.L_200 - .L_199)
	.align		4
.L_199:
        /*0044*/ 	.word	index@(.nv.constant0._ZN7cutlass13device_kernelIN5flash19enable_sm80_to_sm89INS1_16FlashAttnFwdSm80INS1_25CollectiveMainloopFwdSm80ILi4ELi1ELb0EN4cute5tupleIJNS5_1CILi128EEENS7_ILi64EEENS7_ILi96EEEEEELi96ENS_10bfloat16_tEfNS_4arch4Sm80ELb1ELb0ELb1ELb0ELb0ELb0ELb1ELb1EEENS1_21CollectiveEpilogueFwdINS6_IJS8_SA_S9_EEENS6_IJNS7_ILi1EEESI_SI_EEESC_SE_Li128ELb0ELb1ELb1ELb0EEENS1_30DynamicPersistentTileSchedulerILi128ELi128ELb1ELb1ELb0EEEEEEEEEvNT_6ParamsE)
        /*0048*/ 	.short	0x0210
        /*004a*/ 	.short	0x0428


	//----- nvinfo : EIATTR_SW_WAR
	.align		4
.L_200:
        /*004c*/ 	.byte	0x04, 0x36
        /*004e*/ 	.short	(.L_202 - .L_201)
.L_201:
        /*0050*/ 	.word	0x00000008
.L_202:


//--------------------- .nv.info._ZN7cutlass13device_kernelIN5flash19enable_sm80_to_sm89INS1_16FlashAttnFwdSm80INS1_25CollectiveMainloopFwdSm80ILi4ELi1ELb0EN4cute5tupleIJNS5_1CILi128EEENS7_ILi48EEENS7_ILi96EEEEEELi96ENS_10bfloat16_tEfNS_4arch4Sm80ELb1ELb0ELb1ELb1ELb0ELb0ELb1ELb1EEENS1_21CollectiveEpilogueFwdINS6_IJS8_SA_S9_EEENS6_IJNS7_ILi1EEESI_SI_EEESC_SE_Li128ELb1ELb1ELb1ELb0EEENS1_36VarlenDynamicPersistentTileSchedulerILi128ELi48ELi128ELi128ELb1ELb1ELb0ELb1ELb1ELb1EEEEEEEEEvNT_6ParamsE --------------------------
	.section	.nv.info._ZN7cutlass13device_kernelIN5flash19enable_sm80_to_sm89INS1_16FlashAttnFwdSm80INS1_25CollectiveMainloopFwdSm80ILi4ELi1ELb0EN4cute5tupleIJNS5_1CILi128EEENS7_ILi48EEENS7_ILi96EEEEEELi96ENS_10bfloat16_tEfNS_4arch4Sm80ELb1ELb0ELb1ELb1ELb0ELb0ELb1ELb1EEENS1_21CollectiveEpilogueFwdINS6_IJS8_SA_S9_EEENS6_IJNS7_ILi1EEESI_SI_EEESC_SE_Li128ELb1ELb1ELb1ELb0EEENS1_36VarlenDynamicPersistentTileSchedulerILi128ELi48ELi128ELi128ELb1ELb1ELb0ELb1ELb1ELb1EEEEEEEEEvNT_6ParamsE,"",@"SHT_CUDA_INFO"
	.sectionflags	@""
	.align	4


	//----- nvinfo : EIATTR_CUDA_API_VERSION
	.align		4
        /*0000*/ 	.byte	0x04, 0x37
        /*0002*/ 	.short	(.L_204 - .L_203)
.L_203:
        /*0004*/ 	.word	0x00000082


	//----- nvinfo : EIATTR_KPARAM_INFO
	.align		4
.L_204:
        /*0008*/ 	.byte	0x04, 0x17
        /*000a*/ 	.short	(.L_206 - .L_205)
.L_205:
        /*000c*/ 	.word	0x00000000
        /*0010*/ 	.short	0x0000
        /*0012*/ 	.short	0x0000
        /*0014*/ 	.byte	0x00, 0xf0, 0xe1, 0x10


	//----- nvinfo : EIATTR_SPARSE_MMA_MASK
	.align		4
.L_206:
        /*0018*/ 	.byte	0x03, 0x50
        /*001a*/ 	.short	0x0000


	//----- nvinfo : EIATTR_MAXREG_COUNT
	.align		4
        /*001c*/ 	.byte	0x03, 0x1b
        /*001e*/ 	.short	0x00ff


	//----- nvinfo : EIATTR_MERCURY_ISA_VERSION
	.align		4
        /*0020*/ 	.byte	0x03, 0x5f
        /*0022*/ 	.short	0x0101


	//----- nvinfo : EIATTR_EXIT_INSTR_OFFSETS
	.align		4
        /*0024*/ 	.byte	0x04, 0x1c
        /*0026*/ 	.short	(.L_208 - .L_207)


	//   ....[0]....
.L_207:
        /*0028*/ 	.word	0x00000010


	//----- nvinfo : EIATTR_MAX_THREADS
	.align		4
.L_208:
        /*002c*/ 	.byte	0x04, 0x05
        /*002e*/ 	.short	(.L_210 - .L_209)
.L_209:
        /*0030*/ 	.word	0x00000080
        /*0034*/ 	.word	0x00000001
        /*0038*/ 	.word	0x00000001


	//----- nvinfo : EIATTR_CBANK_PARAM_SIZE
	.align		4
.L_210:
        /*003c*/ 	.byte	0x03, 0x19
        /*003e*/ 	.short	0x0438


	//----- nvinfo : EIATTR_PARAM_CBANK
	.align		4
        /*0040*/ 	.byte	0x04, 0x0a
        /*0042*/ 	.short	(.L_212 - .L_211)
	.align		4
.L_211:
        /*0044*/ 	.word	index@(.nv.constant0._ZN7cutlass13device_kernelIN5flash19enable_sm80_to_sm89INS1_16FlashAttnFwdSm80INS1_25CollectiveMainloopFwdSm80ILi4ELi1ELb0EN4cute5tupleIJNS5_1CILi128EEENS7_ILi48EEENS7_ILi96EEEEEELi96ENS_10bfloat16_tEfNS_4arch4Sm80ELb1ELb0ELb1ELb1ELb0ELb0ELb1ELb1EEENS1_21CollectiveEpilogueFwdINS6_IJS8_SA_S9_EEENS6_IJNS7_ILi1EEESI_SI_EEESC_SE_Li128ELb1ELb1ELb1ELb0EEENS1_36VarlenDynamicPersistentTileSchedulerILi128ELi48ELi128ELi128ELb1ELb1ELb0ELb1ELb1ELb1EEEEEEEEEvNT_6ParamsE)
        /*0048*/ 	.short	0x0210
        /*004a*/ 	.short	0x0438


	//----- nvinfo : EIATTR_SW_WAR
	.align		4
.L_212:
        /*004c*/ 	.byte	0x04, 0x36
        /*004e*/ 	.short	(.L_214 - .L_213)
.L_213:
        /*0050*/ 	.word	0x00000008
.L_214:


//--------------------- .nv.info._ZN7cutlass13device_kernelIN5flash19enable_sm80_to_sm89INS1_16FlashAttnFwdSm80INS1_25CollectiveMainloopFwdSm80ILi4ELi1ELb0EN4cute5tupleIJNS5_1CILi128EEENS7_ILi48EEENS7_ILi96EEEEEELi96ENS_10bfloat16_tEfNS_4arch4Sm80ELb1ELb0ELb1ELb1ELb0ELb1ELb1ELb1EEENS1_21CollectiveEpilogueFwdINS6_IJS8_SA_S9_EEENS6_IJNS7_ILi1EEESI_SI_EEESC_SE_Li128ELb1ELb1ELb1ELb0EEENS1_36VarlenDynamicPersistentTileSchedulerILi128ELi48ELi128ELi128ELb1ELb1ELb0ELb1ELb1ELb1EEEEEEEEEvNT_6ParamsE --------------------------
	.section	.nv.info._ZN7cutlass13device_kernelIN5flash19enable_sm80_to_sm89INS1_16FlashAttnFwdSm80INS1_25CollectiveMainloopFwdSm80ILi4ELi1ELb0EN4cute5tupleIJNS5_1CILi128EEENS7_ILi48EEENS7_ILi96EEEEEELi96ENS_10bfloat16_tEfNS_4arch4Sm80ELb1ELb0ELb1ELb1ELb0ELb1ELb1ELb1EEENS1_21CollectiveEpilogueFwdINS6_IJS8_SA_S9_EEENS6_IJNS7_ILi1EEESI_SI_EEESC_SE_Li128ELb1ELb1ELb1ELb0EEENS1_36VarlenDynamicPersistentTileSchedulerILi128ELi48ELi128ELi128ELb1ELb1ELb0ELb1ELb1ELb1EEEEEEEEEvNT_6ParamsE,"",@"SHT_CUDA_INFO"
	.sectionflags	@""
	.align	4


	//----- nvinfo : EIATTR_CUDA_API_VERSION
	.align		4
        /*0000*/ 	.byte	0x04, 0x37
        /*0002*/ 	.short	(.L_216 - .L_215)
.L_215:
        /*0004*/ 	.word	0x00000082


	//----- nvinfo : EIATTR_KPARAM_INFO
	.align		4
.L_216:
        /*0008*/ 	.byte	0x04, 0x17
        /*000a*/ 	.short	(.L_218 - .L_217)
.L_217:
        /*000c*/ 	.word	0x00000000
        /*0010*/ 	.short	0x0000
        /*0012*/ 	.short	0x0000
        /*0014*/ 	.byte	0x00, 0xf0, 0xe1, 0x10


	//----- nvinfo : EIATTR_SPARSE_MMA_MASK
	.align		4
.L_218:
        /*0018*/ 	.byte	0x03, 0x50
        /*001a*/ 	.short	0x0000


	//----- nvinfo : EIATTR_MAXREG_COUNT
	.align		4
        /*001c*/ 	.byte	0x03, 0x1b
        /*001e*/ 	.short	0x00ff


	//----- nvinfo : EIATTR_MERCURY_ISA_VERSION
	.align		4
        /*0020*/ 	.byte	0x03, 0x5f
        /*0022*/ 	.short	0x0101


	//----- nvinfo : EIATTR_EXIT_INSTR_OFFSETS
	.align		4
        /*0024*/ 	.byte	0x04, 0x1c
        /*0026*/ 	.short	(.L_220 - .L_219)


	//   ....[0]....
.L_219:
        /*0028*/ 	.word	0x00000010


	//----- nvinfo : EIATTR_MAX_THREADS
	.align		4
.L_220:
        /*002c*/ 	.byte	0x04, 0x05
        /*002e*/ 	.short	(.L_222 - .L_221)
.L_221:
        /*0030*/ 	.word	0x00000080
        /*0034*/ 	.word	0x00000001
        /*0038*/ 	.word	0x00000001


	//----- nvinfo : EIATTR_CBANK_PARAM_SIZE
	.align		4
.L_222:
        /*003c*/ 	.byte	0x03, 0x19
        /*003e*/ 	.short	0x0438


	//----- nvinfo : EIATTR_PARAM_CBANK
	.align		4
        /*0040*/ 	.byte	0x04, 0x0a
        /*0042*/ 	.short	(.L_224 - .L_223)
	.align		4
.L_223:
        /*0044*/ 	.word	index@(.nv.constant0._ZN7cutlass13device_kernelIN5flash19enable_sm80_to_sm89INS1_16FlashAttnFwdSm80INS1_25CollectiveMainloopFwdSm80ILi4ELi1ELb0EN4cute5tupleIJNS5_1CILi128EEENS7_ILi48EEENS7_ILi96EEEEEELi96ENS_10bfloat16_tEfNS_4arch4Sm80ELb1ELb0ELb1ELb1ELb0ELb1ELb1ELb1EEENS1_21CollectiveEpilogueFwdINS6_IJS8_SA_S9_EEENS6_IJNS7_ILi1EEESI_SI_EEESC_SE_Li128ELb1ELb1ELb1ELb0EEENS1_36VarlenDynamicPersistentTileSchedulerILi128ELi48ELi128ELi128ELb1ELb1ELb0ELb1ELb1ELb1EEEEEEEEEvNT_6ParamsE)
        /*0048*/ 	.short	0x0210
        /*004a*/ 	.short	0x0438


	//----- nvinfo : EIATTR_SW_WAR
	.align		4
.L_224:
        /*004c*/ 	.byte	0x04, 0x36
        /*004e*/ 	.short	(.L_226 - .L_225)
.L_225:
        /*0050*/ 	.word	0x00000008
.L_226:


//--------------------- .nv.info._ZN7cutlass13device_kernelIN5flash19enable_sm80_to_sm89INS1_16FlashAttnFwdSm80INS1_25CollectiveMainloopFwdSm80ILi4ELi1ELb0EN4cute5tupleIJNS5_1CILi128EEENS7_ILi64EEENS7_ILi96EEEEEELi96ENS_10bfloat16_tEfNS_4arch4Sm80ELb0ELb0ELb0ELb0ELb0ELb0ELb1ELb1EEENS1_21CollectiveEpilogueFwdINS6_IJS8_SA_S9_EEENS6_IJNS7_ILi1EEESI_SI_EEESC_SE_Li128ELb0ELb1ELb1ELb0EEENS1_19SingleTileSchedulerILb0ELb1ELb1ELi128EEEEEEEEEvNT_6ParamsE --------------------------
	.section	.nv.info._ZN7cutlass13device_kernelIN5flash19enable_sm80_to_sm89INS1_16FlashAttnFwdSm80INS1_25CollectiveMainloopFwdSm80ILi4ELi1ELb0EN4cute5tupleIJNS5_1CILi128EEENS7_ILi64EEENS7_ILi96EEEEEELi96ENS_10bfloat16_tEfNS_4arch4Sm80ELb0ELb0ELb0ELb0ELb0ELb0ELb1ELb1EEENS1_21CollectiveEpilogueFwdINS6_IJS8_SA_S9_EEENS6_IJNS7_ILi1EEESI_SI_EEESC_SE_Li128ELb0ELb1ELb1ELb0EEENS1_19SingleTileSchedulerILb0ELb1ELb1ELi128EEEEEEEEEvNT_6ParamsE,"",@"SHT_CUDA_INFO"
	.sectionflags	@""
	.align	4


	//----- nvinfo : EIATTR_CUDA_API_VERSION
	.align		4
        /*0000*/ 	.byte	0x04, 0x37
        /*0002*/ 	.short	(.L_228 - .L_227)
.L_227:
        /*0004*/ 	.word	0x00000082


	//----- nvinfo : EIATTR_KPARAM_INFO
	.align		4
.L_228:
        /*0008*/ 	.byte	0x04, 0x17
        /*000a*/ 	.short	(.L_230 - .L_229)
.L_229:
        /*000c*/ 	.word	0x00000000
        /*0010*/ 	.short	0x0000
        /*0012*/ 	.short	0x0000
        /*0014*/ 	.byte	0x00, 0xf0, 0x61, 0x10


	//----- nvinfo : EIATTR_SPARSE_MMA_MASK
	.align		4
.L_230:
        /*0018*/ 	.byte	0x03, 0x50
        /*001a*/ 	.short	0x0000


	//----- nvinfo : EIATTR_MAXREG_COUNT
	.align		4
        /*001c*/ 	.byte	0x03, 0x1b
        /*001e*/ 	.short	0x00ff


	//----- nvinfo : EIATTR_MERCURY_ISA_VERSION
	.align		4
        /*0020*/ 	.byte	0x03, 0x5f
        /*0022*/ 	.short	0x0101


	//----- nvinfo : EIATTR_EXIT_INSTR_OFFSETS
	.align		4
        /*0024*/ 	.byte	0x04, 0x1c
        /*0026*/ 	.short	(.L_232 - .L_231)


	//   ....[0]....
.L_231:
        /*0028*/ 	.word	0x00000010


	//----- nvinfo : EIATTR_MAX_THREADS
	.align		4
.L_232:
        /*002c*/ 	.byte	0x04, 0x05
        /*002e*/ 	.short	(.L_234 - .L_233)
.L_233:
        /*0030*/ 	.word	0x00000080
        /*0034*/ 	.word	0x00000001
        /*0038*/ 	.word	0x00000001


	//----- nvinfo : EIATTR_CBANK_PARAM_SIZE
	.align		4
.L_234:
        /*003c*/ 	.byte	0x03, 0x19
        /*003e*/ 	.short	0x0418


	//----- nvinfo : EIATTR_PARAM_CBANK
	.align		4
        /*0040*/ 	.byte	0x04, 0x0a
        /*0042*/ 	.short	(.L_236 - .L_235)
	.align		4
.L_235:
        /*0044*/ 	.word	index@(.nv.constant0._ZN7cutlass13device_kernelIN5flash19enable_sm80_to_sm89INS1_16FlashAttnFwdSm80INS1_25CollectiveMainloopFwdSm80ILi4ELi1ELb0EN4cute5tupleIJNS5_1CILi128EEENS7_ILi64EEENS7_ILi96EEEEEELi96ENS_10bfloat16_tEfNS_4arch4Sm80ELb0ELb0ELb0ELb0ELb0ELb0ELb1ELb1EEENS1_21CollectiveEpilogueFwdINS6_IJS8_SA_S9_EEENS6_IJNS7_ILi1EEESI_SI_EEESC_SE_Li128ELb0ELb1ELb1ELb0EEENS1_19SingleTileSchedulerILb0ELb1ELb1ELi128EEEEEEEEEvNT_6ParamsE)
        /*0048*/ 	.short	0x0210
        /*004a*/ 	.short	0x0418


	//----- nvinfo : EIATTR_SW_WAR
	.align		4
.L_236:
        /*004c*/ 	.byte	0x04, 0x36
        /*004e*/ 	.short	(.L_238 - .L_237)
.L_237:
        /*0050*/ 	.word	0x00000008
.L_238:


//--------------------- .nv.info._ZN7cutlass13device_kernelIN5flash19enable_sm80_to_sm89INS1_16FlashAttnFwdSm80INS1_25CollectiveMainloopFwdSm80ILi4ELi1ELb0EN4cute5tupleIJNS5_1CILi128EEENS7_ILi48EEENS7_ILi96EEEEEELi96ENS_10bfloat16_tEfNS_4arch4Sm80ELb0ELb0ELb0ELb1ELb0ELb0ELb1ELb1EEENS1_21CollectiveEpilogueFwdINS6_IJS8_SA_S9_EEENS6_IJNS7_ILi1EEESI_SI_EEESC_SE_Li128ELb1ELb1ELb1ELb0EEENS1_36VarlenDynamicPersistentTileSchedulerILi128ELi48ELi128ELi128ELb1ELb1ELb0ELb0ELb1ELb1EEEEEEEEEvNT_6ParamsE --------------------------
	.section	.nv.info._ZN7cutlass13device_kernelIN5flash19enable_sm80_to_sm89INS1_16FlashAttnFwdSm80INS1_25CollectiveMainloopFwdSm80ILi4ELi1ELb0EN4cute5tupleIJNS5_1CILi128EEENS7_ILi48EEENS7_ILi96EEEEEELi96ENS_10bfloat16_tEfNS_4arch4Sm80ELb0ELb0ELb0ELb1ELb0ELb0ELb1ELb1EEENS1_21CollectiveEpilogueFwdINS6_IJS8_SA_S9_EEENS6_IJNS7_ILi1EEESI_SI_EEESC_SE_Li128ELb1ELb1ELb1ELb0EEENS1_36VarlenDynamicPersistentTileSchedulerILi128ELi48ELi128ELi128ELb1ELb1ELb0ELb0ELb1ELb1EEEEEEEEEvNT_6ParamsE,"",@"SHT_CUDA_INFO"
	.sectionflags	@""
	.align	4


	//----- nvinfo : EIATTR_CUDA_API_VERSION
	.align		4
        /*0000*/ 	.byte	0x04, 0x37
        /*0002*/ 	.short	(.L_240 - .L_239)
.L_239:
        /*0004*/ 	.word	0x00000082


	//----- nvinfo : EIATTR_KPARAM_INFO
	.align		4
.L_240:
        /*0008*/ 	.byte	0x04, 0x17
        /*000a*/ 	.short	(.L_242 - .L_241)
.L_241:
        /*000c*/ 	.word	0x00000000
        /*0010*/ 	.short	0x0000
        /*0012*/ 	.short	0x0000
        /*0014*/ 	.byte	0x00, 0xf0, 0xe1, 0x10


	//----- nvinfo : EIATTR_SPARSE_MMA_MASK
	.align		4
.L_242:
        /*0018*/ 	.byte	0x03, 0x50
        /*001a*/ 	.short	0x0000


	//----- nvinfo : EIATTR_MAXREG_COUNT
	.align		4
        /*001c*/ 	.byte	0x03, 0x1b
        /*001e*/ 	.short	0x00ff


	//----- nvinfo : EIATTR_MERCURY_ISA_VERSION
	.align		4
        /*0020*/ 	.byte	0x03, 0x5f
        /*0022*/ 	.short	0x0101


	//----- nvinfo : EIATTR_EXIT_INSTR_OFFSETS
	.align		4
        /*0024*/ 	.byte	0x04, 0x1c
        /*0026*/ 	.short	(.L_244 - .L_243)


	//   ....[0]....
.L_243:
        /*0028*/ 	.word	0x00000010


	//----- nvinfo : EIATTR_MAX_THREADS
	.align		4
.L_244:
        /*002c*/ 	.byte	0x04, 0x05
        /*002e*/ 	.short	(.L_246 - .L_245)
.L_245:
        /*0030*/ 	.word	0x00000080
        /*0034*/ 	.word	0x00000001
        /*0038*/ 	.word	0x00000001


	//----- nvinfo : EIATTR_CBANK_PARAM_SIZE
	.align		4
.L_246:
        /*003c*/ 	.byte	0x03, 0x19
        /*003e*/ 	.short	0x0438


	//----- nvinfo : EIATTR_PARAM_CBANK
	.align		4
        /*0040*/ 	.byte	0x04, 0x0a
        /*0042*/ 	.short	(.L_248 - .L_247)
	.align		4
.L_247:
        /*0044*/ 	.word	index@(.nv.constant0._ZN7cutlass13device_kernelIN5flash19enable_sm80_to_sm89INS1_16FlashAttnFwdSm80INS1_25CollectiveMainloopFwdSm80ILi4ELi1ELb0EN4cute5tupleIJNS5_1CILi128EEENS7_ILi48EEENS7_ILi96EEEEEELi96ENS_10bfloat16_tEfNS_4arch4Sm80ELb0ELb0ELb0ELb1ELb0ELb0ELb1ELb1EEENS1_21CollectiveEpilogueFwdINS6_IJS8_SA_S9_EEENS6_IJNS7_ILi1EEESI_SI_EEESC_SE_Li128ELb1ELb1ELb1ELb0EEENS1_36VarlenDynamicPersistentTileSchedulerILi128ELi48ELi128ELi128ELb1ELb1ELb0ELb0ELb1ELb1EEEEEEEEEvNT_6ParamsE)
        /*0048*/ 	.short	0x0210
        /*004a*/ 	.short	0x0438


	//----- nvinfo : EIATTR_SW_WAR
	.align		4
.L_248:
        /*004c*/ 	.byte	0x04, 0x36
        /*004e*/ 	.short	(.L_250 - .L_249)
.L_249:
        /*0050*/ 	.word	0x00000008
.L_250:


//--------------------- .nv.info._ZN7cutlass13device_kernelIN5flash19enable_sm80_to_sm89INS1_16FlashAttnFwdSm80INS1_25CollectiveMainloopFwdSm80ILi4ELi1ELb0EN4cute5tupleIJNS5_1CILi128EEENS7_ILi48EEENS7_ILi96EEEEEELi96ENS_10bfloat16_tEfNS_4arch4Sm80ELb0ELb0ELb0ELb1ELb0ELb1ELb1ELb1EEENS1_21CollectiveEpilogueFwdINS6_IJS8_SA_S9_EEENS6_IJNS7_ILi1EEESI_SI_EEESC_SE_Li128ELb1ELb1ELb1ELb0EEENS1_36VarlenDynamicPersistentTileSchedulerILi128ELi48ELi128ELi128ELb1ELb1ELb0ELb0ELb1ELb1EEEEEEEEEvNT_6ParamsE --------------------------
	.section	.nv.info._ZN7cutlass13device_kernelIN5flash19enable_sm80_to_sm89INS1_16FlashAttnFwdSm80INS1_25CollectiveMainloopFwdSm80ILi4ELi1ELb0EN4cute5tupleIJNS5_1CILi128EEENS7_ILi48EEENS7_ILi96EEEEEELi96ENS_10bfloat16_tEfNS_4arch4Sm80ELb0ELb0ELb0ELb1ELb0ELb1ELb1ELb1EEENS1_21CollectiveEpilogueFwdINS6_IJS8_SA_S9_EEENS6_IJNS7_ILi1EEESI_SI_EEESC_SE_Li128ELb1ELb1ELb1ELb0EEENS1_36VarlenDynamicPersistentTileSchedulerILi128ELi48ELi128ELi128ELb1ELb1ELb0ELb0ELb1ELb1EEEEEEEEEvNT_6ParamsE,"",@"SHT_CUDA_INFO"
	.sectionflags	@""
	.align	4


	//----- nvinfo : EIATTR_CUDA_API_VERSION
	.align		4
        /*0000*/ 	.byte	0x04, 0x37
        /*0002*/ 	.short	(.L_252 - .L_251)
.L_251:
        /*0004*/ 	.word	0x00000082


	//----- nvinfo : EIATTR_KPARAM_INFO
	.align		4
.L_252:
        /*0008*/ 	.byte	0x04, 0x17
        /*000a*/ 	.short	(.L_254 - .L_253)
.L_253:
        /*000c*/ 	.word	0x00000000
        /*0010*/ 	.short	0x0000
        /*0012*/ 	.short	0x0000
        /*0014*/ 	.byte	0x00, 0xf0, 0xe1, 0x10


	//----- nvinfo : EIATTR_SPARSE_MMA_MASK
	.align		4
.L_254:
        /*0018*/ 	.byte	0x03, 0x50
        /*001a*/ 	.short	0x0000


	//----- nvinfo : EIATTR_MAXREG_COUNT
	.align		4
        /*001c*/ 	.byte	0x03, 0x1b
        /*001e*/ 	.short	0x00ff


	//----- nvinfo : EIATTR_MERCURY_ISA_VERSION
	.align		4
        /*0020*/ 	.byte	0x03, 0x5f
        /*0022*/ 	.short	0x0101


	//----- nvinfo : EIATTR_EXIT_INSTR_OFFSETS
	.align		4
        /*0024*/ 	.byte	0x04, 0x1c
        /*0026*/ 	.short	(.L_256 - .L_255)


	//   ....[0]....
.L_255:
        /*0028*/ 	.word	0x00000010


	//----- nvinfo : EIATTR_MAX_THREADS
	.align		4
.L_256:
        /*002c*/ 	.byte	0x04, 0x05
        /*002e*/ 	.short	(.L_258 - .L_257)
.L_257:
        /*0030*/ 	.word	0x00000080
        /*0034*/ 	.word	0x00000001
        /*0038*/ 	.word	0x00000001


	//----- nvinfo : EIATTR_CBANK_PARAM_SIZE
	.align		4
.L_258:
        /*003c*/ 	.byte	0x03, 0x19
        /*003e*/ 	.short	0x0438


	//----- nvinfo : EIATTR_PARAM_CBANK
	.align		4
        /*0040*/ 	.byte	0x04, 0x0a
        /*0042*/ 	.short	(.L_260 - .L_259)
	.align		4
.L_259:
        /*0044*/ 	.word	index@(.nv.constant0._ZN7cutlass13device_kernelIN5flash19enable_sm80_to_sm89INS1_16FlashAttnFwdSm80INS1_25CollectiveMainloopFwdSm80ILi4ELi1ELb0EN4cute5tupleIJNS5_1CILi128EEENS7_ILi48EEENS7_ILi96EEEEEELi96ENS_10bfloat16_tEfNS_4arch4Sm80ELb0ELb0ELb0ELb1ELb0ELb1ELb1ELb1EEENS1_21CollectiveEpilogueFwdINS6_IJS8_SA_S9_EEENS6_IJNS7_ILi1EEESI_SI_EEESC_SE_Li128ELb1ELb1ELb1ELb0EEENS1_36VarlenDynamicPersistentTileSchedulerILi128ELi48ELi128ELi128ELb1ELb1ELb0ELb0ELb1ELb1EEEEEEEEEvNT_6ParamsE)
        /*0048*/ 	.short	0x0210
        /*004a*/ 	.short	0x0438


	//----- nvinfo : EIATTR_SW_WAR
	.align		4
.L_260:
        /*004c*/ 	.byte	0x04, 0x36
        /*004e*/ 	.short	(.L_262 - .L_261)
.L_261:
        /*0050*/ 	.word	0x00000008
.L_262:


//--------------------- .nv.info._ZN7cutlass13device_kernelIN5flash19enable_sm80_to_sm89INS1_16FlashAttnFwdSm80INS1_25CollectiveMainloopFwdSm80ILi4ELi1ELb0EN4cute5tupleIJNS5_1CILi128EEENS7_ILi48EEENS7_ILi96EEEEEELi96ENS_10bfloat16_tEfNS_4arch4Sm80ELb0ELb1ELb0ELb0ELb0ELb0ELb1ELb1EEENS1_21CollectiveEpilogueFwdINS6_IJS8_SA_S9_EEENS6_IJNS7_ILi1EEESI_SI_EEESC_SE_Li128ELb0ELb1ELb1ELb0EEENS1_19SingleTileSchedulerILb0ELb1ELb1ELi128EEEEEEEEEvNT_6ParamsE --------------------------
	.section	.nv.info._ZN7cutlass13device_kernelIN5flash19enable_sm80_to_sm89INS1_16FlashAttnFwdSm80INS1_25CollectiveMainloopFwdSm80ILi4ELi1ELb0EN4cute5tupleIJNS5_1CILi128EEENS7_ILi48EEENS7_ILi96EEEEEELi96ENS_10bfloat16_tEfNS_4arch4Sm80ELb0ELb1ELb0ELb0ELb0ELb0ELb1ELb1EEENS1_21CollectiveEpilogueFwdINS6_IJS8_SA_S9_EEENS6_IJNS7_ILi1EEESI_SI_EEESC_SE_Li128ELb0ELb1ELb1ELb0EEENS1_19SingleTileSchedulerILb0ELb1ELb1ELi128EEEEEEEEEvNT_6ParamsE,"",@"SHT_CUDA_INFO"
	.sectionflags	@""
	.align	4


	//----- nvinfo : EIATTR_CUDA_API_VERSION
	.align		4
        /*0000*/ 	.byte	0x04, 0x37
        /*0002*/ 	.short	(.L_264 - .L_263)
.L_263:
        /*0004*/ 	.word	0x00000082


	//----- nvinfo : EIATTR_KPARAM_INFO
	.align		4
.L_264:
        /*0008*/ 	.byte	0x04, 0x17
        /*000a*/ 	.short	(.L_266 - .L_265)
.L_265:
        /*000c*/ 	.word	0x00000000
        /*0010*/ 	.short	0x0000
        /*0012*/ 	.short	0x0000
        /*0014*/ 	.byte	0x00, 0xf0, 0x61, 0x10


	//----- nvinfo : EIATTR_SPARSE_MMA_MASK
	.align		4
.L_266:
        /*0018*/ 	.byte	0x03, 0x50
        /*001a*/ 	.short	0x0000


	//----- nvinfo : EIATTR_MAXREG_COUNT
	.align		4
        /*001c*/ 	.byte	0x03, 0x1b
        /*001e*/ 	.short	0x00ff


	//----- nvinfo : EIATTR_MERCURY_ISA_VERSION
	.align		4
        /*0020*/ 	.byte	0x03, 0x5f
        /*0022*/ 	.short	0x0101


	//----- nvinfo : EIATTR_EXIT_INSTR_OFFSETS
	.align		4
        /*0024*/ 	.byte	0x04, 0x1c
        /*0026*/ 	.short	(.L_268 - .L_267)


	//   ....[0]....
.L_267:
        /*0028*/ 	.word	0x00000010


	//----- nvinfo : EIATTR_MAX_THREADS
	.align		4
.L_268:
        /*002c*/ 	.byte	0x04, 0x05
        /*002e*/ 	.short	(.L_270 - .L_269)
.L_269:
        /*0030*/ 	.word	0x00000080
        /*0034*/ 	.word	0x00000001
        /*0038*/ 	.word	0x00000001


	//----- nvinfo : EIATTR_CBANK_PARAM_SIZE
	.align		4
.L_270:
        /*003c*/ 	.byte	0x03, 0x19
        /*003e*/ 	.short	0x0418


	//----- nvinfo : EIATTR_PARAM_CBANK
	.align		4
        /*0040*/ 	.byte	0x04, 0x0a
        /*0042*/ 	.short	(.L_272 - .L_271)
	.align		4
.L_271:
        /*0044*/ 	.word	index@(.nv.constant0._ZN7cutlass13device_kernelIN5flash19enable_sm80_to_sm89INS1_16FlashAttnFwdSm80INS1_25CollectiveMainloopFwdSm80ILi4ELi1ELb0EN4cute5tupleIJNS5_1CILi128EEENS7_ILi48EEENS7_ILi96EEEEEELi96ENS_10bfloat16_tEfNS_4arch4Sm80ELb0ELb1ELb0ELb0ELb0ELb0ELb1ELb1EEENS1_21CollectiveEpilogueFwdINS6_IJS8_SA_S9_EEENS6_IJNS7_ILi1EEESI_SI_EEESC_SE_Li128ELb0ELb1ELb1ELb0EEENS1_19SingleTileSchedulerILb0ELb1ELb1ELi128EEEEEEEEEvNT_6ParamsE)
        /*0048*/ 	.short	0x0210
        /*004a*/ 	.short	0x0418


	//----- nvinfo : EIATTR_SW_WAR
	.align		4
.L_272:
        /*004c*/ 	.byte	0x04, 0x36
        /*004e*/ 	.short	(.L_274 - .L_273)
.L_273:
        /*0050*/ 	.word	0x00000008
.L_274:


//--------------------- .nv.info._ZN7cutlass13device_kernelIN5flash19enable_sm80_to_sm89INS1_16FlashAttnFwdSm80INS1_25CollectiveMainloopFwdSm80ILi4ELi1ELb0EN4cute5tupleIJNS5_1CILi128EEENS7_ILi48EEENS7_ILi96EEEEEELi96ENS_10bfloat16_tEfNS_4arch4Sm80ELb0ELb1ELb0ELb1ELb0ELb0ELb1ELb1EEENS1_21CollectiveEpilogueFwdINS6_IJS8_SA_S9_EEENS6_IJNS7_ILi1EEESI_SI_EEESC_SE_Li128ELb1ELb1ELb1ELb0EEENS1_36VarlenDynamicPersistentTileSchedulerILi128ELi48ELi128ELi128ELb1ELb1ELb0ELb1ELb0ELb1EEEEEEEEEvNT_6ParamsE --------------------------
	.section	.nv.info._ZN7cutlass13device_kernelIN5flash19enable_sm80_to_sm89INS1_16FlashAttnFwdSm80INS1_25CollectiveMainloopFwdSm80ILi4ELi1ELb0EN4cute5tupleIJNS5_1CILi128EEENS7_ILi48EEENS7_ILi96EEEEEELi96ENS_10bfloat16_tEfNS_4arch4Sm80ELb0ELb1ELb0ELb1ELb0ELb0ELb1ELb1EEENS1_21CollectiveEpilogueFwdINS6_IJS8_SA_S9_EEENS6_IJNS7_ILi1EEESI_SI_EEESC_SE_Li128ELb1ELb1ELb1ELb0EEENS1_36VarlenDynamicPersistentTileSchedulerILi128ELi48ELi128ELi128ELb1ELb1ELb0ELb1ELb0ELb1EEEEEEEEEvNT_6ParamsE,"",@"SHT_CUDA_INFO"
	.sectionflags	@""
	.align	4


	//----- nvinfo : EIATTR_CUDA_API_VERSION
	.align		4
        /*0000*/ 	.byte	0x04, 0x37
        /*0002*/ 	.short	(.L_276 - .L_275)
.L_275:
        /*0004*/ 	.word	0x00000082


	//----- nvinfo : EIATTR_KPARAM_INFO
	.align		4
.L_276:
        /*0008*/ 	.byte	0x04, 0x17
        /*000a*/ 	.short	(.L_278 - .L_277)
.L_277:
        /*000c*/ 	.word	0x00000000
        /*0010*/ 	.short	0x0000
        /*0012*/ 	.short	0x0000
        /*0014*/ 	.byte	0x00, 0xf0, 0xe1, 0x10


	//----- nvinfo : EIATTR_SPARSE_MMA_MASK
	.align		4
.L_278:
        /*0018*/ 	.byte	0x03, 0x50
        /*001a*/ 	.short	0x0000


	//----- nvinfo : EIATTR_MAXREG_COUNT
	.align		4
        /*001c*/ 	.byte	0x03, 0x1b
        /*001e*/ 	.short	0x00ff


	//----- nvinfo : EIATTR_MERCURY_ISA_VERSION
	.align		4
        /*0020*/ 	.byte	0x03, 0x5f
        /*0022*/ 	.short	0x0101


	//----- nvinfo : EIATTR_EXIT_INSTR_OFFSETS
	.align		4
        /*0024*/ 	.byte	0x04, 0x1c
        /*0026*/ 	.short	(.L_280 - .L_279)


	//   ....[0]....
.L_279:
        /*0028*/ 	.word	0x00000010


	//----- nvinfo : EIATTR_MAX_THREADS
	.align		4
.L_280:
        /*002c*/ 	.byte	0x04, 0x05
        /*002e*/ 	.short	(.L_282 - .L_281)
.L_281:
        /*0030*/ 	.word	0x00000080
        /*0034*/ 	.word	0x00000001
        /*0038*/ 	.word	0x00000001


	//----- nvinfo : EIATTR_CBANK_PARAM_SIZE
	.align		4
.L_282:
        /*003c*/ 	.byte	0x03, 0x19
        /*003e*/ 	.short	0x0438


	//----- nvinfo : EIATTR_PARAM_CBANK
	.align		4
        /*0040*/ 	.byte	0x04, 0x0a
        /*0042*/ 	.short	(.L_284 - .L_283)
	.align		4
.L_283:
        /*0044*/ 	.word	index@(.nv.constant0._ZN7cutlass13device_kernelIN5flash19enable_sm80_to_sm89INS1_16FlashAttnFwdSm80INS1_25CollectiveMainloopFwdSm80ILi4ELi1ELb0EN4cute5tupleIJNS5_1CILi128EEENS7_ILi48EEENS7_ILi96EEEEEELi96ENS_10bfloat16_tEfNS_4arch4Sm80ELb0ELb1ELb0ELb1ELb0ELb0ELb1ELb1EEENS1_21CollectiveEpilogueFwdINS6_IJS8_SA_S9_EEENS6_IJNS7_ILi1EEESI_SI_EEESC_SE_Li128ELb1ELb1ELb1ELb0EEENS1_36VarlenDynamicPersistentTileSchedulerILi128ELi48ELi128ELi128ELb1ELb1ELb0ELb1ELb0ELb1EEEEEEEEEvNT_6ParamsE)
        /*0048*/ 	.short	0x0210
        /*004a*/ 	.short	0x0438


	//----- nvinfo : EIATTR_SW_WAR
	.align		4
.L_284:
        /*004c*/ 	.byte	0x04, 0x36
        /*004e*/ 	.short	(.L_286 - .L_285)
.L_285:
        /*0050*/ 	.word	0x00000008
.L_286:


//--------------------- .nv.info._ZN7cutlass13device_kernelIN5flash19enable_sm80_to_sm89INS1_16FlashAttnFwdSm80INS1_25CollectiveMainloopFwdSm80ILi4ELi1ELb0EN4cute5tupleIJNS5_1CILi128EEENS7_ILi48EEENS7_ILi96EEEEEELi96ENS_10bfloat16_tEfNS_4arch4Sm80ELb0ELb1ELb0ELb1ELb0ELb1ELb1ELb1EEENS1_21CollectiveEpilogueFwdINS6_IJS8_SA_S9_EEENS6_IJNS7_ILi1EEESI_SI_EEESC_SE_Li128ELb1ELb1ELb1ELb0EEENS1_36VarlenDynamicPersistentTileSchedulerILi128ELi48ELi128ELi128ELb1ELb1ELb0ELb1ELb0ELb1EEEEEEEEEvNT_6ParamsE --------------------------
	.section	.nv.info._ZN7cutlass13device_kernelIN5flash19enable_sm80_to_sm89INS1_16FlashAttnFwdSm80INS1_25CollectiveMainloopFwdSm80ILi4ELi1ELb0EN4cute5tupleIJNS5_1CILi128EEENS7_ILi48EEENS7_ILi96EEEEEELi96ENS_10bfloat16_tEfNS_4arch4Sm80ELb0ELb1ELb0ELb1ELb0ELb1ELb1ELb1EEENS1_21CollectiveEpilogueFwdINS6_IJS8_SA_S9_EEENS6_IJNS7_ILi1EEESI_SI_EEESC_SE_Li128ELb1ELb1ELb1ELb0EEENS1_36VarlenDynamicPersistentTileSchedulerILi128ELi48ELi128ELi128ELb1ELb1ELb0ELb1ELb0ELb1EEEEEEEEEvNT_6ParamsE,"",@"SHT_CUDA_INFO"
	.sectionflags	@""
	.align	4


	//----- nvinfo : EIATTR_CUDA_API_VERSION
	.align		4
        /*0000*/ 	.byte	0x04, 0x37
        /*0002*/ 	.short	(.L_288 - .L_287)
.L_287:
        /*0004*/ 	.word	0x00000082


	//----- nvinfo : EIATTR_KPARAM_INFO
	.align		4
.L_288:
        /*0008*/ 	.byte	0x04, 0x17
        /*000a*/ 	.short	(.L_290 - .L_289)
.L_289:
        /*000c*/ 	.word	0x00000000
        /*0010*/ 	.short	0x0000
        /*0012*/ 	.short	0x0000
        /*0014*/ 	.byte	0x00, 0xf0, 0xe1, 0x10


	//----- nvinfo : EIATTR_SPARSE_MMA_MASK
	.align		4
.L_290:
        /*0018*/ 	.byte	0x03, 0x50
        /*001a*/ 	.short	0x0000


	//----- nvinfo : EIATTR_MAXREG_COUNT
	.align		4
        /*001c*/ 	.byte	0x03, 0x1b
        /*001e*/ 	.short	0x00ff


	//----- nvinfo : EIATTR_MERCURY_ISA_VERSION
	.align		4
        /*0020*/ 	.byte	0x03, 0x5f
        /*0022*/ 	.short	0x0101


	//----- nvinfo : EIATTR_EXIT_INSTR_OFFSETS
	.align		4
        /*0024*/ 	.byte	0x04, 0x1c
        /*0026*/ 	.short	(.L_292 - .L_291)


	//   ....[0]....
.L_291:
        /*0028*/ 	.word	0x00000010


	//----- nvinfo : EIATTR_MAX_THREADS
	.align		4
.L_292:
        /*002c*/ 	.byte	0x04, 0x05
        /*002e*/ 	.short	(.L_294 - .L_293)
.L_293:
        /*0030*/ 	.word	0x00000080
        /*0034*/ 	.word	0x00000001
        /*0038*/ 	.word	0x00000001


	//----- nvinfo : EIATTR_CBANK_PARAM_SIZE
	.align		4
.L_294:
        /*003c*/ 	.byte	0x03, 0x19
        /*003e*/ 	.short	0x0438


	//----- nvinfo : EIATTR_PARAM_CBANK
	.align		4
        /*0040*/ 	.byte	0x04, 0x0a
        /*0042*/ 	.short	(.L_296 - .L_295)
	.align		4
.L_295:
        /*0044*/ 	.word	index@(.nv.constant0._ZN7cutlass13device_kernelIN5flash19enable_sm80_to_sm89INS1_16FlashAttnFwdSm80INS1_25CollectiveMainloopFwdSm80ILi4ELi1ELb0EN4cute5tupleIJNS5_1CILi128EEENS7_ILi48EEENS7_ILi96EEEEEELi96ENS_10bfloat16_tEfNS_4arch4Sm80ELb0ELb1ELb0ELb1ELb0ELb1ELb1ELb1EEENS1_21CollectiveEpilogueFwdINS6_IJS8_SA_S9_EEENS6_IJNS7_ILi1EEESI_SI_EEESC_SE_Li128ELb1ELb1ELb1ELb0EEENS1_36VarlenDynamicPersistentTileSchedulerILi128ELi48ELi128ELi128ELb1ELb1ELb0ELb1ELb0ELb1EEEEEEEEEvNT_6ParamsE)
        /*0048*/ 	.short	0x0210
        /*004a*/ 	.short	0x0438


	//----- nvinfo : EIATTR_SW_WAR
	.align		4
.L_296:
        /*004c*/ 	.byte	0x04, 0x36
        /*004e*/ 	.short	(.L_298 - .L_297)
.L_297:
        /*0050*/ 	.word	0x00000008
.L_298:


//--------------------- .nv.info._ZN7cutlass13device_kernelIN5flash19enable_sm80_to_sm89INS1_16FlashAttnFwdSm80INS1_25CollectiveMainloopFwdSm80ILi4ELi1ELb0EN4cute5tupleIJNS5_1CILi128EEENS7_ILi64EEENS7_ILi96EEEEEELi96ENS_10bfloat16_tEfNS_4arch4Sm80ELb1ELb0ELb0ELb0ELb0ELb0ELb1ELb1EEENS1_21CollectiveEpilogueFwdINS6_IJS8_SA_S9_EEENS6_IJNS7_ILi1EEESI_SI_EEESC_SE_Li128ELb0ELb1ELb1ELb0EEENS1_30DynamicPersistentTileSchedulerILi128ELi128ELb1ELb1ELb0EEEEEEEEEvNT_6ParamsE --------------------------
	.section	.nv.info._ZN7cutlass13device_kernelIN5flash19enable_sm80_to_sm89INS1_16FlashAttnFwdSm80INS1_25CollectiveMainloopFwdSm80ILi4ELi1ELb0EN4cute5tupleIJNS5_1CILi128EEENS7_ILi64EEENS7_ILi96EEEEEELi96ENS_10bfloat16_tEfNS_4arch4Sm80ELb1ELb0ELb0ELb0ELb0ELb0ELb1ELb1EEENS1_21CollectiveEpilogueFwdINS6_IJS8_SA_S9_EEENS6_IJNS7_ILi1EEESI_SI_EEESC_SE_Li128ELb0ELb1ELb1ELb0EEENS1_30DynamicPersistentTileSchedulerILi128ELi128ELb1ELb1ELb0EEEEEEEEEvNT_6ParamsE,"",@"SHT_CUDA_INFO"
	.sectionflags	@""
	.align	4


	//----- nvinfo : EIATTR_CUDA_API_VERSION
	.align		4
        /*0000*/ 	.byte	0x04, 0x37
        /*0002*/ 	.short	(.L_300 - .L_299)
.L_299:
        /*0004*/ 	.word	0x00000082


	//----- nvinfo : EIATTR_KPARAM_INFO
	.align		4
.L_300:
        /*0008*/ 	.byte	0x04, 0x17
        /*000a*/ 	.short	(.L_302 - .L_301)
.L_301:
        /*000c*/ 	.word	0x00000000
        /*0010*/ 	.short	0x0000
        /*0012*/ 	.short	0x0000
        /*0014*/ 	.byte	0x00, 0xf0, 0xa1, 0x10


	//----- nvinfo : EIATTR_SPARSE_MMA_MASK
	.align		4
.L_302:
        /*0018*/ 	.byte	0x03, 0x50
        /*001a*/ 	.short	0x0000


	//----- nvinfo : EIATTR_MAXREG_COUNT
	.align		4
        /*001c*/ 	.byte	0x03, 0x1b
        /*001e*/ 	.short	0x00ff


	//----- nvinfo : EIATTR_MERCURY_ISA_VERSION
	.align		4
        /*0020*/ 	.byte	0x03, 0x5f
        /*0022*/ 	.short	0x0101


	//----- nvinfo : EIATTR_EXIT_INSTR_OFFSETS
	.align		4
        /*0024*/ 	.byte	0x04, 0x1c
        /*0026*/ 	.short	(.L_304 - .L_303)


	//   ....[0]....
.L_303:
        /*0028*/ 	.word	0x00000010


	//----- nvinfo : EIATTR_MAX_THREADS
	.align		4
.L_304:
        /*002c*/ 	.byte	0x04, 0x05
        /*002e*/ 	.short	(.L_306 - .L_305)
.L_305:
        /*0030*/ 	.word	0x00000080
        /*0034*/ 	.word	0x00000001
        /*0038*/ 	.word	0x00000001


	//----- nvinfo : EIATTR_CBANK_PARAM_SIZE
	.align		4
.L_306:
        /*003c*/ 	.byte	0x03, 0x19
        /*003e*/ 	.short	0x0428


	//----- nvinfo : EIATTR_PARAM_CBANK
	.align		4
        /*0040*/ 	.byte	0x04, 0x0a
        /*0042*/ 	.short	(.L_308 - .L_307)
	.align		4
.L_307:
        /*0044*/ 	.word	index@(.nv.constant0._ZN7cutlass13device_kernelIN5flash19enable_sm80_to_sm89INS1_16FlashAttnFwdSm80INS1_25CollectiveMainloopFwdSm80ILi4ELi1ELb0EN4cute5tupleIJNS5_1CILi128EEENS7_ILi64EEENS7_ILi96EEEEEELi96ENS_10bfloat16_tEfNS_4arch4Sm80ELb1ELb0ELb0ELb0ELb0ELb0ELb1ELb1EEENS1_21CollectiveEpilogueFwdINS6_IJS8_SA_S9_EEENS6_IJNS7_ILi1EEESI_SI_EEESC_SE_Li128ELb0ELb1ELb1ELb0EEENS1_30DynamicPersistentTileSchedulerILi128ELi128ELb1ELb1ELb0EEEEEEEEEvNT_6ParamsE)
        /*0048*/ 	.short	0x0210
        /*004a*/ 	.short	0x0428


	//----- nvinfo : EIATTR_SW_WAR
	.align		4
.L_308:
        /*004c*/ 	.byte	0x04, 0x36
        /*004e*/ 	.short	(.L_310 - .L_309)
.L_309:
        /*0050*/ 	.word	0x00000008
.L_310:


//--------------------- .nv.info._ZN7cutlass13device_kernelIN5flash19enable_sm80_to_sm89INS1_16FlashAttnFwdSm80INS1_25CollectiveMainloopFwdSm80ILi4ELi1ELb0EN4cute5tupleIJNS5_1CILi128EEENS7_ILi48EEENS7_ILi96EEEEEELi96ENS_10bfloat16_tEfNS_4arch4Sm80ELb1ELb0ELb0ELb1ELb0ELb0ELb1ELb1EEENS1_21CollectiveEpilogueFwdINS6_IJS8_SA_S9_EEENS6_IJNS7_ILi1EEESI_SI_EEESC_SE_Li128ELb1ELb1ELb1ELb0EEENS1_36VarlenDynamicPersistentTileSchedulerILi128ELi48ELi128ELi128ELb1ELb1ELb0ELb1ELb1ELb1EEEEEEEEEvNT_6ParamsE --------------------------
	.section	.nv.info._ZN7cutlass13device_kernelIN5flash19enable_sm80_to_sm89INS1_16FlashAttnFwdSm80INS1_25CollectiveMainloopFwdSm80ILi4ELi1ELb0EN4cute5tupleIJNS5_1CILi128EEENS7_ILi48EEENS7_ILi96EEEEEELi96ENS_10bfloat16_tEfNS_4arch4Sm80ELb1ELb0ELb0ELb1ELb0ELb0ELb1ELb1EEENS1_21CollectiveEpilogueFwdINS6_IJS8_SA_S9_EEENS6_IJNS7_ILi1EEESI_SI_EEESC_SE_Li128ELb1ELb1ELb1ELb0EEENS1_36VarlenDynamicPersistentTileSchedulerILi128ELi48ELi128ELi128ELb1ELb1ELb0ELb1ELb1ELb1EEEEEEEEEvNT_6ParamsE,"",@"SHT_CUDA_INFO"
	.sectionflags	@""
	.align	4


	//----- nvinfo : EIATTR_CUDA_API_VERSION
	.align		4
        /*0000*/ 	.byte	0x04, 0x37
        /*0002*/ 	.short	(.L_312 - .L_311)
.L_311:
        /*0004*/ 	.word	0x00000082


	//----- nvinfo : EIATTR_KPARAM_INFO
	.align		4
.L_312:
        /*0008*/ 	.byte	0x04, 0x17
        /*000a*/ 	.short	(.L_314 - .L_313)
.L_313:
        /*000c*/ 	.word	0x00000000
        /*0010*/ 	.short	0x0000
        /*0012*/ 	.short	0x0000
        /*0014*/ 	.byte	0x00, 0xf0, 0xe1, 0x10


	//----- nvinfo : EIATTR_SPARSE_MMA_MASK
	.align		4
.L_314:
        /*0018*/ 	.byte	0x03, 0x50
        /*001a*/ 	.short	0x0000


	//----- nvinfo : EIATTR_MAXREG_COUNT
	.align		4
        /*001c*/ 	.byte	0x03, 0x1b
        /*001e*/ 	.short	0x00ff


	//----- nvinfo : EIATTR_MERCURY_ISA_VERSION
	.align		4
        /*0020*/ 	.byte	0x03, 0x5f
        /*0022*/ 	.short	0x0101


	//----- nvinfo : EIATTR_EXIT_INSTR_OFFSETS
	.align		4
        /*0024*/ 	.byte	0x04, 0x1c
        /*0026*/ 	.short	(.L_316 - .L_315)


	//   ....[0]....
.L_315:
        /*0028*/ 	.word	0x00000010


	//----- nvinfo : EIATTR_MAX_THREADS
	.align		4
.L_316:
        /*002c*/ 	.byte	0x04, 0x05
        /*002e*/ 	.short	(.L_318 - .L_317)
.L_317:
        /*0030*/ 	.word	0x00000080
        /*0034*/ 	.word	0x00000001
        /*0038*/ 	.word	0x00000001


	//----- nvinfo : EIATTR_CBANK_PARAM_SIZE
	.align		4
.L_318:
        /*003c*/ 	.byte	0x03, 0x19
        /*003e*/ 	.short	0x0438


	//----- nvinfo : EIATTR_PARAM_CBANK
	.align		4
        /*0040*/ 	.byte	0x04, 0x0a
        /*0042*/ 	.short	(.L_320 - .L_319)
	.align		4
.L_319:
        /*0044*/ 	.word	index@(.nv.constant0._ZN7cutlass13device_kernelIN5flash19enable_sm80_to_sm89INS1_16FlashAttnFwdSm80INS1_25CollectiveMainloopFwdSm80ILi4ELi1ELb0EN4cute5tupleIJNS5_1CILi128EEENS7_ILi48EEENS7_ILi96EEEEEELi96ENS_10bfloat16_tEfNS_4arch4Sm80ELb1ELb0ELb0ELb1ELb0ELb0ELb1ELb1EEENS1_21CollectiveEpilogueFwdINS6_IJS8_SA_S9_EEENS6_IJNS7_ILi1EEESI_SI_EEESC_SE_Li128ELb1ELb1ELb1ELb0EEENS1_36VarlenDynamicPersistentTileSchedulerILi128ELi48ELi128ELi128ELb1ELb1ELb0ELb1ELb1ELb1EEEEEEEEEvNT_6ParamsE)
        /*0048*/ 	.short	0x0210
        /*004a*/ 	.short	0x0438


	//----- nvinfo : EIATTR_SW_WAR
	.align		4
.L_320:
        /*004c*/ 	.byte	0x04, 0x36
        /*004e*/ 	.short	(.L_322 - .L_321)
.L_321:
        /*0050*/ 	.word	0x00000008
.L_322:


//--------------------- .nv.info._ZN7cutlass13device_kernelIN5flash19enable_sm80_to_sm89INS1_16FlashAttnFwdSm80INS1_25CollectiveMainloopFwdSm80ILi4ELi1ELb0EN4cute5tupleIJNS5_1CILi128EEENS7_ILi48EEENS7_ILi96EEEEEELi96ENS_10bfloat16_tEfNS_4arch4Sm80ELb1ELb0ELb0ELb1ELb0ELb1ELb1ELb1EEENS1_21CollectiveEpilogueFwdINS6_IJS8_SA_S9_EEENS6_IJNS7_ILi1EEESI_SI_EEESC_SE_Li128ELb1ELb1ELb1ELb0EEENS1_36VarlenDynamicPersistentTileSchedulerILi128ELi48ELi128ELi128ELb1ELb1ELb0ELb1ELb1ELb1EEEEEEEEEvNT_6ParamsE --------------------------
	.section	.nv.info._ZN7cutlass13device_kernelIN5flash19enable_sm80_to_sm89INS1_16FlashAttnFwdSm80INS1_25CollectiveMainloopFwdSm80ILi4ELi1ELb0EN4cute5tupleIJNS5_1CILi128EEENS7_ILi48EEENS7_ILi96EEEEEELi96ENS_10bfloat16_tEfNS_4arch4Sm80ELb1ELb0ELb0ELb1ELb0ELb1ELb1ELb1EEENS1_21CollectiveEpilogueFwdINS6_IJS8_SA_S9_EEENS6_IJNS7_ILi1EEESI_SI_EEESC_SE_Li128ELb1ELb1ELb1ELb0EEENS1_36VarlenDynamicPersistentTileSchedulerILi128ELi48ELi128ELi128ELb1ELb1ELb0ELb1ELb1ELb1EEEEEEEEEvNT_6ParamsE,"",@"SHT_CUDA_INFO"
	.sectionflags	@""
	.align	4


	//----- nvinfo : EIATTR_CUDA_API_VERSION
	.align		4
        /*0000*/ 	.byte	0x04, 0x37
        /*0002*/ 	.short	(.L_324 - .L_323)
.L_323:
        /*0004*/ 	.word	0x00000082


	//----- nvinfo : EIATTR_KPARAM_INFO
	.align		4
.L_324:
        /*0008*/ 	.byte	0x04, 0x17
        /*000a*/ 	.short	(.L_326 - .L_325)
.L_325:
        /*000c*/ 	.word	0x00000000
        /*0010*/ 	.short	0x0000
        /*0012*/ 	.short	0x0000
        /*0014*/ 	.byte	0x00, 0xf0, 0xe1, 0x10


	//----- nvinfo : EIATTR_SPARSE_MMA_MASK
	.align		4
.L_326:
        /*0018*/ 	.byte	0x03, 0x50
        /*001a*/ 	.short	0x0000


	//----- nvinfo : EIATTR_MAXREG_COUNT
	.align		4
        /*001c*/ 	.byte	0x03, 0x1b
        /*001e*/ 	.short	0x00ff


	//----- nvinfo : EIATTR_MERCURY_ISA_VERSION
	.align		4
        /*0020*/ 	.byte	0x03, 0x5f
        /*0022*/ 	.short	0x0101


	//----- nvinfo : EIATTR_EXIT_INSTR_OFFSETS
	.align		4
        /*0024*/ 	.byte	0x04, 0x1c
        /*0026*/ 	.short	(.L_328 - .L_327)


	//   ....[0]....
.L_327:
        /*0028*/ 	.word	0x00000010


	//----- nvinfo : EIATTR_MAX_THREADS
	.align		4
.L_328:
        /*002c*/ 	.byte	0x04, 0x05
        /*002e*/ 	.short	(.L_330 - .L_329)
.L_329:
        /*0030*/ 	.word	0x00000080
        /*0034*/ 	.word	0x00000001
        /*0038*/ 	.word	0x00000001


	//----- nvinfo : EIATTR_CBANK_PARAM_SIZE
	.align		4
.L_330:
        /*003c*/ 	.byte	0x03, 0x19
        /*003e*/ 	.short	0x0438


	//----- nvinfo : EIATTR_PARAM_CBANK
	.align		4
        /*0040*/ 	.byte	0x04, 0x0a
        /*0042*/ 	.short	(.L_332 - .L_331)
	.align		4
.L_331:
        /*0044*/ 	.word	index@(.nv.constant0._ZN7cutlass13device_kernelIN5flash19enable_sm80_to_sm89INS1_16FlashAttnFwdSm80INS1_25CollectiveMainloopFwdSm80ILi4ELi1ELb0EN4cute5tupleIJNS5_1CILi128EEENS7_ILi48EEENS7_ILi96EEEEEELi96ENS_10bfloat16_tEfNS_4arch4Sm80ELb1ELb0ELb0ELb1ELb0ELb1ELb1ELb1EEENS1_21CollectiveEpilogueFwdINS6_IJS8_SA_S9_EEENS6_IJNS7_ILi1EEESI_SI_EEESC_SE_Li128ELb1ELb1ELb1ELb0EEENS1_36VarlenDynamicPersistentTileSchedulerILi128ELi48ELi128ELi128ELb1ELb1ELb0ELb1ELb1ELb1EEEEEEEEEvNT_6ParamsE)
        /*0048*/ 	.short	0x0210
        /*004a*/ 	.short	0x0438


	//----- nvinfo : EIATTR_SW_WAR
	.align		4
.L_332:
        /*004c*/ 	.byte	0x04, 0x36
        /*004e*/ 	.short	(.L_334 - .L_333)
.L_333:
        /*0050*/ 	.word	0x00000008
.L_334:


//--------------------- .nv.callgraph             --------------------------
	.section	.nv.callgraph,"",@"SHT_CUDA_CALLGRAPH"
	.align	4
	.sectionentsize	8
	.align		4
        /*0000*/ 	.word	0x00000000
	.align		4
        /*0004*/ 	.word	0xffffffff
	.align		4
        /*0008*/ 	.word	0x00000000
	.align		4
        /*000c*/ 	.word	0xfffffffe
	.align		4
        /*0010*/ 	.word	0x00000000
	.align		4
        /*0014*/ 	.word	0xfffffffd
	.align		4
        /*0018*/ 	.word	0x00000000
	.align		4
        /*001c*/ 	.word	0xfffffffc


//--------------------- .nv.constant4             --------------------------
	.section	.nv.constant4,"a",@progbits
	.align	8
	.align		8
.nv.constant4:
        /*0000*/ 	.dword	_ZN82_INTERNAL_67ea0664_46_flash_fwd_hdim96_bf16_split_softcapall_sm80_cu_4022bc09_36524cuda3std3__45__cpo5beginE
	.align		8
        /*0008*/ 	.dword	_ZN82_INTERNAL_67ea0664_46_flash_fwd_hdim96_bf16_split_softcapall_sm80_cu_4022bc09_36524cuda3std3__45__cpo3endE
	.align		8
        /*0010*/ 	.dword	_ZN82_INTERNAL_67ea0664_46_flash_fwd_hdim96_bf16_split_softcapall_sm80_cu_4022bc09_36524cuda3std3__45__cpo6cbeginE
	.align		8
        /*0018*/ 	.dword	_ZN82_INTERNAL_67ea0664_46_flash_fwd_hdim96_bf16_split_softcapall_sm80_cu_4022bc09_36524cuda3std3__45__cpo4cendE
	.align		8
        /*0020*/ 	.dword	_ZN82_INTERNAL_67ea0664_46_flash_fwd_hdim96_bf16_split_softcapall_sm80_cu_4022bc09_36524cuda3std3__484_GLOBAL__N__67ea0664_46_flash_fwd_hdim96_bf16_split_softcapall_sm80_cu_4022bc09_36526ignoreE
	.align		8
        /*0028*/ 	.dword	_ZN82_INTERNAL_67ea0664_46_flash_fwd_hdim96_bf16_split_softcapall_sm80_cu_4022bc09_36524cuda3std3__419piecewise_constructE
	.align		8
        /*0030*/ 	.dword	_ZN82_INTERNAL_67ea0664_46_flash_fwd_hdim96_bf16_split_softcapall_sm80_cu_4022bc09_36524cuda3std3__48in_placeE
	.align		8
        /*0038*/ 	.dword	_ZN82_INTERNAL_67ea0664_46_flash_fwd_hdim96_bf16_split_softcapall_sm80_cu_4022bc09_36524cuda3std6ranges3__45__cpo4swapE
	.align		8
        /*0040*/ 	.dword	_ZN82_INTERNAL_67ea0664_46_flash_fwd_hdim96_bf16_split_softcapall_sm80_cu_4022bc09_36524cuda3std6ranges3__45__cpo9iter_moveE
	.align		8
        /*0048*/ 	.dword	_ZN82_INTERNAL_67ea0664_46_flash_fwd_hdim96_bf16_split_softcapall_sm80_cu_4022bc09_36524cute7productE
	.align		8
        /*0050*/ 	.dword	_ZN82_INTERNAL_67ea0664_46_flash_fwd_hdim96_bf16_split_softcapall_sm80_cu_4022bc09_36524cute1_E


//--------------------- .text._ZN7cutlass13device_kernelIN5flash19enable_sm80_to_sm89INS1_16FlashAttnFwdSm80INS1_25CollectiveMainloopFwdSm80ILi4ELi1ELb0EN4cute5tupleIJNS5_1CILi128EEENS7_ILi64EEENS7_ILi96EEEEEELi96ENS_10bfloat16_tEfNS_4arch4Sm80ELb0ELb0ELb1ELb0ELb0ELb0ELb1ELb1EEENS1_21CollectiveEpilogueFwdINS6_IJS8_SA_S9_EEENS6_IJNS7_ILi1EEESI_SI_EEESC_SE_Li128ELb0ELb1ELb1ELb0EEENS1_19SingleTileSchedulerILb0ELb1ELb1ELi128EEEEEEEEEvNT_6ParamsE --------------------------
	.section	.text._ZN7cutlass13device_kernelIN5flash19enable_sm80_to_sm89INS1_16FlashAttnFwdSm80INS1_25CollectiveMainloopFwdSm80ILi4ELi1ELb0EN4cute5tupleIJNS5_1CILi128EEENS7_ILi64EEENS7_ILi96EEEEEELi96ENS_10bfloat16_tEfNS_4arch4Sm80ELb0ELb0ELb1ELb0ELb0ELb0ELb1ELb1EEENS1_21CollectiveEpilogueFwdINS6_IJS8_SA_S9_EEENS6_IJNS7_ILi1EEESI_SI_EEESC_SE_Li128ELb0ELb1ELb1ELb0EEENS1_19SingleTileSchedulerILb0ELb1ELb1ELi128EEEEEEEEEvNT_6ParamsE,"ax",@progbits
	.align	128
.text._ZN7cutlass13device_kernelIN5flash19enable_sm80_to_sm89INS1_16FlashAttnFwdSm80INS1_25CollectiveMainloopFwdSm80ILi4ELi1ELb0EN4cute5tupleIJNS5_1CILi128EEENS7_ILi64EEENS7_ILi96EEEEEELi96ENS_10bfloat16_tEfNS_4arch4Sm80ELb0ELb0ELb1ELb0ELb0ELb0ELb1ELb1EEENS1_21CollectiveEpilogueFwdINS6_IJS8_SA_S9_EEENS6_IJNS7_ILi1EEESI_SI_EEESC_SE_Li128ELb0ELb1ELb1ELb0EEENS1_19SingleTileSchedulerILb0ELb1ELb1ELi128EEEEEEEEEvNT_6ParamsE:
        .type           _ZN7cutlass13device_kernelIN5flash19enable_sm80_to_sm89INS1_16FlashAttnFwdSm80INS1_25CollectiveMainloopFwdSm80ILi4ELi1ELb0EN4cute5tupleIJNS5_1CILi128EEENS7_ILi64EEENS7_ILi96EEEEEELi96ENS_10bfloat16_tEfNS_4arch4Sm80ELb0ELb0ELb1ELb0ELb0ELb0ELb1ELb1EEENS1_21CollectiveEpilogueFwdINS6_IJS8_SA_S9_EEENS6_IJNS7_ILi1EEESI_SI_EEESC_SE_Li128ELb0ELb1ELb1ELb0EEENS1_19SingleTileSchedulerILb0ELb1ELb1ELi128EEEEEEEEEvNT_6ParamsE,@function
        .size           _ZN7cutlass13device_kernelIN5flash19enable_sm80_to_sm89INS1_16FlashAttnFwdSm80INS1_25CollectiveMainloopFwdSm80ILi4ELi1ELb0EN4cute5tupleIJNS5_1CILi128EEENS7_ILi64EEENS7_ILi96EEEEEELi96ENS_10bfloat16_tEfNS_4arch4Sm80ELb0ELb0ELb1ELb0ELb0ELb0ELb1ELb1EEENS1_21CollectiveEpilogueFwdINS6_IJS8_SA_S9_EEENS6_IJNS7_ILi1EEESI_SI_EEESC_SE_Li128ELb0ELb1ELb1ELb0EEENS1_19SingleTileSchedulerILb0ELb1ELb1ELi128EEEEEEEEEvNT_6ParamsE,(.L_x_18 - _ZN7cutlass13device_kernelIN5flash19enable_sm80_to_sm89INS1_16FlashAttnFwdSm80INS1_25CollectiveMainloopFwdSm80ILi4ELi1ELb0EN4cute5tupleIJNS5_1CILi128EEENS7_ILi64EEENS7_ILi96EEEEEELi96ENS_10bfloat16_tEfNS_4arch4Sm80ELb0ELb0ELb1ELb0ELb0ELb0ELb1ELb1EEENS1_21CollectiveEpilogueFwdINS6_IJS8_SA_S9_EEENS6_IJNS7_ILi1EEESI_SI_EEESC_SE_Li128ELb0ELb1ELb1ELb0EEENS1_19SingleTileSchedulerILb0ELb1ELb1ELi128EEEEEEEEEvNT_6ParamsE)
        .other          _ZN7cutlass13device_kernelIN5flash19enable_sm80_to_sm89INS1_16FlashAttnFwdSm80INS1_25CollectiveMainloopFwdSm80ILi4ELi1ELb0EN4cute5tupleIJNS5_1CILi128EEENS7_ILi64EEENS7_ILi96EEEEEELi96ENS_10bfloat16_tEfNS_4arch4Sm80ELb0ELb0ELb1ELb0ELb0ELb0ELb1ELb1EEENS1_21CollectiveEpilogueFwdINS6_IJS8_SA_S9_EEENS6_IJNS7_ILi1EEESI_SI_EEESC_SE_Li128ELb0ELb1ELb1ELb0EEENS1_19SingleTileSchedulerILb0ELb1ELb1ELi128EEEEEEEEEvNT_6ParamsE,@"STO_CUDA_ENTRY STV_DEFAULT"
_ZN7cutlass13device_kernelIN5flash19enable_sm80_to_sm89INS1_16FlashAttnFwdSm80INS1_25CollectiveMainloopFwdSm80ILi4ELi1ELb0EN4cute5tupleIJNS5_1CILi128EEENS7_ILi64EEENS7_ILi96EEEEEELi96ENS_10bfloat16_tEfNS_4arch4Sm80ELb0ELb0ELb1ELb0ELb0ELb0ELb1ELb1EEENS1_21CollectiveEpilogueFwdINS6_IJS8_SA_S9_EEENS6_IJNS7_ILi1EEESI_SI_EEESC_SE_Li128ELb0ELb1ELb1ELb0EEENS1_19SingleTileSchedulerILb0ELb1ELb1ELi128EEEEEEEEEvNT_6ParamsE:
[----:B------:R-:W-:Y:S01]  /*0000*/  LDC R1, c[0x0][0x28] ;  /* 0x00000a00ff017b82 */ /* 0x000fe20000000800 */
[----:B------:R-:W-:Y:S05]  /*0010*/  EXIT ;  /* 0x000000000000794d */ /* 0x000fea0003800000 */
.L_x_0:
[----:B------:R-:W-:-:S00]  /*0020*/  BRA `(.L_x_0) ;  /* 0xfffffffc00fc7947 */ /* 0x000fc0000383ffff */
[----:B------:R-:W-:-:S00]  /*0030*/  NOP ;  /* 0x0000000000007918 */ /* 0x000fc00000000000 */
        /* <DEDUP_REMOVED lines=12> */
.L_x_18:


//--------------------- .text._ZN7cutlass13device_kernelIN5flash19enable_sm80_to_sm89INS1_16FlashAttnFwdSm80INS1_25CollectiveMainloopFwdSm80ILi4ELi1ELb0EN4cute5tupleIJNS5_1CILi128EEENS7_ILi48EEENS7_ILi96EEEEEELi96ENS_10bfloat16_tEfNS_4arch4Sm80ELb0ELb0ELb1ELb1ELb0ELb0ELb1ELb1EEENS1_21CollectiveEpilogueFwdINS6_IJS8_SA_S9_EEENS6_IJNS7_ILi1EEESI_SI_EEESC_SE_Li128ELb1ELb1ELb1ELb0EEENS1_36VarlenDynamicPersistentTileSchedulerILi128ELi48ELi128ELi128ELb1ELb1ELb0ELb0ELb1ELb1EEEEEEEEEvNT_6ParamsE --------------------------
	.section	.text._ZN7cutlass13device_kernelIN5flash19enable_sm80_to_sm89INS1_16FlashAttnFwdSm80INS1_25CollectiveMainloopFwdSm80ILi4ELi1ELb0EN4cute5tupleIJNS5_1CILi128EEENS7_ILi48EEENS7_ILi96EEEEEELi96ENS_10bfloat16_tEfNS_4arch4Sm80ELb0ELb0ELb1ELb1ELb0ELb0ELb1ELb1EEENS1_21CollectiveEpilogueFwdINS6_IJS8_SA_S9_EEENS6_IJNS7_ILi1EEESI_SI_EEESC_SE_Li128ELb1ELb1ELb1ELb0EEENS1_36VarlenDynamicPersistentTileSchedulerILi128ELi48ELi128ELi128ELb1ELb1ELb0ELb0ELb1ELb1EEEEEEEEEvNT_6ParamsE,"ax",@progbits
	.align	128
.text._ZN7cutlass13device_kernelIN5flash19enable_sm80_to_sm89INS1_16FlashAttnFwdSm80INS1_25CollectiveMainloopFwdSm80ILi4ELi1ELb0EN4cute5tupleIJNS5_1CILi128EEENS7_ILi48EEENS7_ILi96EEEEEELi96ENS_10bfloat16_tEfNS_4arch4Sm80ELb0ELb0ELb1ELb1ELb0ELb0ELb1ELb1EEENS1_21CollectiveEpilogueFwdINS6_IJS8_SA_S9_EEENS6_IJNS7_ILi1EEESI_SI_EEESC_SE_Li128ELb1ELb1ELb1ELb0EEENS1_36VarlenDynamicPersistentTileSchedulerILi128ELi48ELi128ELi128ELb1ELb1ELb0ELb0ELb1ELb1EEEEEEEEEvNT_6ParamsE:
        .type           _ZN7cutlass13device_kernelIN5flash19enable_sm80_to_sm89INS1_16FlashAttnFwdSm80INS1_25CollectiveMainloopFwdSm80ILi4ELi1ELb0EN4cute5tupleIJNS5_1CILi128EEENS7_ILi48EEENS7_ILi96EEEEEELi96ENS_10bfloat16_tEfNS_4arch4Sm80ELb0ELb0ELb1ELb1ELb0ELb0ELb1ELb1EEENS1_21CollectiveEpilogueFwdINS6_IJS8_SA_S9_EEENS6_IJNS7_ILi1EEESI_SI_EEESC_SE_Li128ELb1ELb1ELb1ELb0EEENS1_36VarlenDynamicPersistentTileSchedulerILi128ELi48ELi128ELi128ELb1ELb1ELb0ELb0ELb1ELb1EEEEEEEEEvNT_6ParamsE,@function
        .size           _ZN7cutlass13device_kernelIN5flash19enable_sm80_to_sm89INS1_16FlashAttnFwdSm80INS1_25CollectiveMainloopFwdSm80ILi4ELi1ELb0EN4cute5tupleIJNS5_1CILi128EEENS7_ILi48EEENS7_ILi96EEEEEELi96ENS_10bfloat16_tEfNS_4arch4Sm80ELb0ELb0ELb1ELb1ELb0ELb0ELb1ELb1EEENS1_21CollectiveEpilogueFwdINS6_IJS8_SA_S9_EEENS6_IJNS7_ILi1EEESI_SI_EEESC_SE_Li128ELb1ELb1ELb1ELb0EEENS1_36VarlenDynamicPersistentTileSchedulerILi128ELi48ELi128ELi128ELb1ELb1ELb0ELb0ELb1ELb1EEEEEEEEEvNT_6ParamsE,(.L_x_19 - _ZN7cutlass13device_kernelIN5flash19enable_sm80_to_sm89INS1_16FlashAttnFwdSm80INS1_25CollectiveMainloopFwdSm80ILi4ELi1ELb0EN4cute5tupleIJNS5_1CILi128EEENS7_ILi48EEENS7_ILi96EEEEEELi96ENS_10bfloat16_tEfNS_4arch4Sm80ELb0ELb0ELb1ELb1ELb0ELb0ELb1ELb1EEENS1_21CollectiveEpilogueFwdINS6_IJS8_SA_S9_EEENS6_IJNS7_ILi1EEESI_SI_EEESC_SE_Li128ELb1ELb1ELb1ELb0EEENS1_36VarlenDynamicPersistentTileSchedulerILi128ELi48ELi128ELi128ELb1ELb1ELb0ELb0ELb1ELb1EEEEEEEEEvNT_6ParamsE)
        .other          _ZN7cutlass13device_kernelIN5flash19enable_sm80_to_sm89INS1_16FlashAttnFwdSm80INS1_25CollectiveMainloopFwdSm80ILi4ELi1ELb0EN4cute5tupleIJNS5_1CILi128EEENS7_ILi48EEENS7_ILi96EEEEEELi96ENS_10bfloat16_tEfNS_4arch4Sm80ELb0ELb0ELb1ELb1ELb0ELb0ELb1ELb1EEENS1_21CollectiveEpilogueFwdINS6_IJS8_SA_S9_EEENS6_IJNS7_ILi1EEESI_SI_EEESC_SE_Li128ELb1ELb1ELb1ELb0EEENS1_36VarlenDynamicPersistentTileSchedulerILi128ELi48ELi128ELi128ELb1ELb1ELb0ELb0ELb1ELb1EEEEEEEEEvNT_6ParamsE,@"STO_CUDA_ENTRY STV_DEFAULT"
_ZN7cutlass13device_kernelIN5flash19enable_sm80_to_sm89INS1_16FlashAttnFwdSm80INS1_25CollectiveMainloopFwdSm80ILi4ELi1ELb0EN4cute5tupleIJNS5_1CILi128EEENS7_ILi48EEENS7_ILi96EEEEEELi96ENS_10bfloat16_tEfNS_4arch4Sm80ELb0ELb0ELb1ELb1ELb0ELb0ELb1ELb1EEENS1_21CollectiveEpilogueFwdINS6_IJS8_SA_S9_EEENS6_IJNS7_ILi1EEESI_SI_EEESC_SE_Li128ELb1ELb1ELb1ELb0EEENS1_36VarlenDynamicPersistentTileSchedulerILi128ELi48ELi128ELi128ELb1ELb1ELb0ELb0ELb1ELb1EEEEEEEEEvNT_6ParamsE:
[----:B------:R-:W-:Y:S01]  /*0000*/  LDC R1, c[0x0][0x28] ;  /* 0x00000a00ff017b82 */ /* 0x000fe20000000800 */
[----:B------:R-:W-:Y:S05]  /*0010*/  EXIT ;  /* 0x000000000000794d */ /* 0x000fea0003800000 */
.L_x_1:
        /* <DEDUP_REMOVED lines=14> */
.L_x_19:


//--------------------- .text._ZN7cutlass13device_kernelIN5flash19enable_sm80_to_sm89INS1_16FlashAttnFwdSm80INS1_25CollectiveMainloopFwdSm80ILi4ELi1ELb0EN4cute5tupleIJNS5_1CILi128EEENS7_ILi48EEENS7_ILi96EEEEEELi96ENS_10bfloat16_tEfNS_4arch4Sm80ELb0ELb0ELb1ELb1ELb0ELb1ELb1ELb1EEENS1_21CollectiveEpilogueFwdINS6_IJS8_SA_S9_EEENS6_IJNS7_ILi1EEESI_SI_EEESC_SE_Li128ELb1ELb1ELb1ELb0EEENS1_36VarlenDynamicPersistentTileSchedulerILi128ELi48ELi128ELi128ELb1ELb1ELb0ELb0ELb1ELb1EEEEEEEEEvNT_6ParamsE --------------------------
	.section	.text._ZN7cutlass13device_kernelIN5flash19enable_sm80_to_sm89INS1_16FlashAttnFwdSm80INS1_25CollectiveMainloopFwdSm80ILi4ELi1ELb0EN4cute5tupleIJNS5_1CILi128EEENS7_ILi48EEENS7_ILi96EEEEEELi96ENS_10bfloat16_tEfNS_4arch4Sm80ELb0ELb0ELb1ELb1ELb0ELb1ELb1ELb1EEENS1_21CollectiveEpilogueFwdINS6_IJS8_SA_S9_EEENS6_IJNS7_ILi1EEESI_SI_EEESC_SE_Li128ELb1ELb1ELb1ELb0EEENS1_36VarlenDynamicPersistentTileSchedulerILi128ELi48ELi128ELi128ELb1ELb1ELb0ELb0ELb1ELb1EEEEEEEEEvNT_6ParamsE,"ax",@progbits
	.align	128
.text._ZN7cutlass13device_kernelIN5flash19enable_sm80_to_sm89INS1_16FlashAttnFwdSm80INS1_25CollectiveMainloopFwdSm80ILi4ELi1ELb0EN4cute5tupleIJNS5_1CILi128EEENS7_ILi48EEENS7_ILi96EEEEEELi96ENS_10bfloat16_tEfNS_4arch4Sm80ELb0ELb0ELb1ELb1ELb0ELb1ELb1ELb1EEENS1_21CollectiveEpilogueFwdINS6_IJS8_SA_S9_EEENS6_IJNS7_ILi1EEESI_SI_EEESC_SE_Li128ELb1ELb1ELb1ELb0EEENS1_36VarlenDynamicPersistentTileSchedulerILi128ELi48ELi128ELi128ELb1ELb1ELb0ELb0ELb1ELb1EEEEEEEEEvNT_6ParamsE:
        .type           _ZN7cutlass13device_kernelIN5flash19enable_sm80_to_sm89INS1_16FlashAttnFwdSm80INS1_25CollectiveMainloopFwdSm80ILi4ELi1ELb0EN4cute5tupleIJNS5_1CILi128EEENS7_ILi48EEENS7_ILi96EEEEEELi96ENS_10bfloat16_tEfNS_4arch4Sm80ELb0ELb0ELb1ELb1ELb0ELb1ELb1ELb1EEENS1_21CollectiveEpilogueFwdINS6_IJS8_SA_S9_EEENS6_IJNS7_ILi1EEESI_SI_EEESC_SE_Li128ELb1ELb1ELb1ELb0EEENS1_36VarlenDynamicPersistentTileSchedulerILi128ELi48ELi128ELi128ELb1ELb1ELb0ELb0ELb1ELb1EEEEEEEEEvNT_6ParamsE,@function
        .size           _ZN7cutlass13device_kernelIN5flash19enable_sm80_to_sm89INS1_16FlashAttnFwdSm80INS1_25CollectiveMainloopFwdSm80ILi4ELi1ELb0EN4cute5tupleIJNS5_1CILi128EEENS7_ILi48EEENS7_ILi96EEEEEELi96ENS_10bfloat16_tEfNS_4arch4Sm80ELb0ELb0ELb1ELb1ELb0ELb1ELb1ELb1EEENS1_21CollectiveEpilogueFwdINS6_IJS8_SA_S9_EEENS6_IJNS7_ILi1EEESI_SI_EEESC_SE_Li128ELb1ELb1ELb1ELb0EEENS1_36VarlenDynamicPersistentTileSchedulerILi128ELi48ELi128ELi128ELb1ELb1ELb0ELb0ELb1ELb1EEEEEEEEEvNT_6ParamsE,(.L_x_20 - _ZN7cutlass13device_kernelIN5flash19enable_sm80_to_sm89INS1_16FlashAttnFwdSm80INS1_25CollectiveMainloopFwdSm80ILi4ELi1ELb0EN4cute5tupleIJNS5_1CILi128EEENS7_ILi48EEENS7_ILi96EEEEEELi96ENS_10bfloat16_tEfNS_4arch4Sm80ELb0ELb0ELb1ELb1ELb0ELb1ELb1ELb1EEENS1_21CollectiveEpilogueFwdINS6_IJS8_SA_S9_EEENS6_IJNS7_ILi1EEESI_SI_EEESC_SE_Li128ELb1ELb1ELb1ELb0EEENS1_36VarlenDynamicPersistentTileSchedulerILi128ELi48ELi128ELi128ELb1ELb1ELb0ELb0ELb1ELb1EEEEEEEEEvNT_6ParamsE)
        .other          _ZN7cutlass13device_kernelIN5flash19enable_sm80_to_sm89INS1_16FlashAttnFwdSm80INS1_25CollectiveMainloopFwdSm80ILi4ELi1ELb0EN4cute5tupleIJNS5_1CILi128EEENS7_ILi48EEENS7_ILi96EEEEEELi96ENS_10bfloat16_tEfNS_4arch4Sm80ELb0ELb0ELb1ELb1ELb0ELb1ELb1ELb1EEENS1_21CollectiveEpilogueFwdINS6_IJS8_SA_S9_EEENS6_IJNS7_ILi1EEESI_SI_EEESC_SE_Li128ELb1ELb1ELb1ELb0EEENS1_36VarlenDynamicPersistentTileSchedulerILi128ELi48ELi128ELi128ELb1ELb1ELb0ELb0ELb1ELb1EEEEEEEEEvNT_6ParamsE,@"STO_CUDA_ENTRY STV_DEFAULT"
_ZN7cutlass13device_kernelIN5flash19enable_sm80_to_sm89INS1_16FlashAttnFwdSm80INS1_25CollectiveMainloopFwdSm80ILi4ELi1ELb0EN4cute5tupleIJNS5_1CILi128EEENS7_ILi48EEENS7_ILi96EEEEEELi96ENS_10bfloat16_tEfNS_4arch4Sm80ELb0ELb0ELb1ELb1ELb0ELb1ELb1ELb1EEENS1_21CollectiveEpilogueFwdINS6_IJS8_SA_S9_EEENS6_IJNS7_ILi1EEESI_SI_EEESC_SE_Li128ELb1ELb1ELb1ELb0EEENS1_36VarlenDynamicPersistentTileSchedulerILi128ELi48ELi128ELi128ELb1ELb1ELb0ELb0ELb1ELb1EEEEEEEEEvNT_6ParamsE:
[----:B------:R-:W-:Y:S01]  /*0000*/  LDC R1, c[0x0][0x28] ;  /* 0x00000a00ff017b82 */ /* 0x000fe20000000800 */
[----:B------:R-:W-:Y:S05]  /*0010*/  EXIT ;  /* 0x000000000000794d */ /* 0x000fea0003800000 */
.L_x_2:
        /* <DEDUP_REMOVED lines=14> */
.L_x_20:


//--------------------- .text._ZN7cutlass13device_kernelIN5flash19enable_sm80_to_sm89INS1_16FlashAttnFwdSm80INS1_25CollectiveMainloopFwdSm80ILi4ELi1ELb0EN4cute5tupleIJNS5_1CILi128EEENS7_ILi48EEENS7_ILi96EEEEEELi96ENS_10bfloat16_tEfNS_4arch4Sm80ELb0ELb1ELb1ELb0ELb0ELb0ELb1ELb1EEENS1_21CollectiveEpilogueFwdINS6_IJS8_SA_S9_EEENS6_IJNS7_ILi1EEESI_SI_EEESC_SE_Li128ELb0ELb1ELb1ELb0EEENS1_19SingleTileSchedulerILb0ELb1ELb1ELi128EEEEEEEEEvNT_6ParamsE --------------------------
	.section	.text._ZN7cutlass13device_kernelIN5flash19enable_sm80_to_sm89INS1_16FlashAttnFwdSm80INS1_25CollectiveMainloopFwdSm80ILi4ELi1ELb0EN4cute5tupleIJNS5_1CILi128EEENS7_ILi48EEENS7_ILi96EEEEEELi96ENS_10bfloat16_tEfNS_4arch4Sm80ELb0ELb1ELb1ELb0ELb0ELb0ELb1ELb1EEENS1_21CollectiveEpilogueFwdINS6_IJS8_SA_S9_EEENS6_IJNS7_ILi1EEESI_SI_EEESC_SE_Li128ELb0ELb1ELb1ELb0EEENS1_19SingleTileSchedulerILb0ELb1ELb1ELi128EEEEEEEEEvNT_6ParamsE,"ax",@progbits
	.align	128
.text._ZN7cutlass13device_kernelIN5flash19enable_sm80_to_sm89INS1_16FlashAttnFwdSm80INS1_25CollectiveMainloopFwdSm80ILi4ELi1ELb0EN4cute5tupleIJNS5_1CILi128EEENS7_ILi48EEENS7_ILi96EEEEEELi96ENS_10bfloat16_tEfNS_4arch4Sm80ELb0ELb1ELb1ELb0ELb0ELb0ELb1ELb1EEENS1_21CollectiveEpilogueFwdINS6_IJS8_SA_S9_EEENS6_IJNS7_ILi1EEESI_SI_EEESC_SE_Li128ELb0ELb1ELb1ELb0EEENS1_19SingleTileSchedulerILb0ELb1ELb1ELi128EEEEEEEEEvNT_6ParamsE:
        .type           _ZN7cutlass13device_kernelIN5flash19enable_sm80_to_sm89INS1_16FlashAttnFwdSm80INS1_25CollectiveMainloopFwdSm80ILi4ELi1ELb0EN4cute5tupleIJNS5_1CILi128EEENS7_ILi48EEENS7_ILi96EEEEEELi96ENS_10bfloat16_tEfNS_4arch4Sm80ELb0ELb1ELb1ELb0ELb0ELb0ELb1ELb1EEENS1_21CollectiveEpilogueFwdINS6_IJS8_SA_S9_EEENS6_IJNS7_ILi1EEESI_SI_EEESC_SE_Li128ELb0ELb1ELb1ELb0EEENS1_19SingleTileSchedulerILb0ELb1ELb1ELi128EEEEEEEEEvNT_6ParamsE,@function
        .size           _ZN7cutlass13device_kernelIN5flash19enable_sm80_to_sm89INS1_16FlashAttnFwdSm80INS1_25CollectiveMainloopFwdSm80ILi4ELi1ELb0EN4cute5tupleIJNS5_1CILi128EEENS7_ILi48EEENS7_ILi96EEEEEELi96ENS_10bfloat16_tEfNS_4arch4Sm80ELb0ELb1ELb1ELb0ELb0ELb0ELb1ELb1EEENS1_21CollectiveEpilogueFwdINS6_IJS8_SA_S9_EEENS6_IJNS7_ILi1EEESI_SI_EEESC_SE_Li128ELb0ELb1ELb1ELb0EEENS1_19SingleTileSchedulerILb0ELb1ELb1ELi128EEEEEEEEEvNT_6ParamsE,(.L_x_21 - _ZN7cutlass13device_kernelIN5flash19enable_sm80_to_sm89INS1_16FlashAttnFwdSm80INS1_25CollectiveMainloopFwdSm80ILi4ELi1ELb0EN4cute5tupleIJNS5_1CILi128EEENS7_ILi48EEENS7_ILi96EEEEEELi96ENS_10bfloat16_tEfNS_4arch4Sm80ELb0ELb1ELb1ELb0ELb0ELb0ELb1ELb1EEENS1_21CollectiveEpilogueFwdINS6_IJS8_SA_S9_EEENS6_IJNS7_ILi1EEESI_SI_EEESC_SE_Li128ELb0ELb1ELb1ELb0EEENS1_19SingleTileSchedulerILb0ELb1ELb1ELi128EEEEEEEEEvNT_6ParamsE)
        .other          _ZN7cutlass13device_kernelIN5flash19enable_sm80_to_sm89INS1_16FlashAttnFwdSm80INS1_25CollectiveMainloopFwdSm80ILi4ELi1ELb0EN4cute5tupleIJNS5_1CILi128EEENS7_ILi48EEENS7_ILi96EEEEEELi96ENS_10bfloat16_tEfNS_4arch4Sm80ELb0ELb1ELb1ELb0ELb0ELb0ELb1ELb1EEENS1_21CollectiveEpilogueFwdINS6_IJS8_SA_S9_EEENS6_IJNS7_ILi1EEESI_SI_EEESC_SE_Li128ELb0ELb1ELb1ELb0EEENS1_19SingleTileSchedulerILb0ELb1ELb1ELi128EEEEEEEEEvNT_6ParamsE,@"STO_CUDA_ENTRY STV_DEFAULT"
_ZN7cutlass13device_kernelIN5flash19enable_sm80_to_sm89INS1_16FlashAttnFwdSm80INS1_25CollectiveMainloopFwdSm80ILi4ELi1ELb0EN4cute5tupleIJNS5_1CILi128EEENS7_ILi48EEENS7_ILi96EEEEEELi96ENS_10bfloat16_tEfNS_4arch4Sm80ELb0ELb1ELb1ELb0ELb0ELb0ELb1ELb1EEENS1_21CollectiveEpilogueFwdINS6_IJS8_SA_S9_EEENS6_IJNS7_ILi1EEESI_SI_EEESC_SE_Li128ELb0ELb1ELb1ELb0EEENS1_19SingleTileSchedulerILb0ELb1ELb1ELi128EEEEEEEEEvNT_6ParamsE:
[----:B------:R-:W-:Y:S01]  /*0000*/  LDC R1, c[0x0][0x28] ;  /* 0x00000a00ff017b82 */ /* 0x000fe20000000800 */
[----:B------:R-:W-:Y:S05]  /*0010*/  EXIT ;  /* 0x000000000000794d */ /* 0x000fea0003800000 */
.L_x_3:
        /* <DEDUP_REMOVED lines=14> */
.L_x_21:


//--------------------- .text._ZN7cutlass13device_kernelIN5flash19enable_sm80_to_sm89INS1_16FlashAttnFwdSm80INS1_25CollectiveMainloopFwdSm80ILi4ELi1ELb0EN4cute5tupleIJNS5_1CILi128EEENS7_ILi48EEENS7_ILi96EEEEEELi96ENS_10bfloat16_tEfNS_4arch4Sm80ELb0ELb1ELb1ELb1ELb0ELb0ELb1ELb1EEENS1_21CollectiveEpilogueFwdINS6_IJS8_SA_S9_EEENS6_IJNS7_ILi1EEESI_SI_EEESC_SE_Li128ELb1ELb1ELb1ELb0EEENS1_36VarlenDynamicPersistentTileSchedulerILi128ELi48ELi128ELi128ELb1ELb1ELb0ELb1ELb0ELb1EEEEEEEEEvNT_6ParamsE --------------------------
	.section	.text._ZN7cutlass13device_kernelIN5flash19enable_sm80_to_sm89INS1_16FlashAttnFwdSm80INS1_25CollectiveMainloopFwdSm80ILi4ELi1ELb0EN4cute5tupleIJNS5_1CILi128EEENS7_ILi48EEENS7_ILi96EEEEEELi96ENS_10bfloat16_tEfNS_4arch4Sm80ELb0ELb1ELb1ELb1ELb0ELb0ELb1ELb1EEENS1_21CollectiveEpilogueFwdINS6_IJS8_SA_S9_EEENS6_IJNS7_ILi1EEESI_SI_EEESC_SE_Li128ELb1ELb1ELb1ELb0EEENS1_36VarlenDynamicPersistentTileSchedulerILi128ELi48ELi128ELi128ELb1ELb1ELb0ELb1ELb0ELb1EEEEEEEEEvNT_6ParamsE,"ax",@progbits
	.align	128
.text._ZN7cutlass13device_kernelIN5flash19enable_sm80_to_sm89INS1_16FlashAttnFwdSm80INS1_25CollectiveMainloopFwdSm80ILi4ELi1ELb0EN4cute5tupleIJNS5_1CILi128EEENS7_ILi48EEENS7_ILi96EEEEEELi96ENS_10bfloat16_tEfNS_4arch4Sm80ELb0ELb1ELb1ELb1ELb0ELb0ELb1ELb1EEENS1_21CollectiveEpilogueFwdINS6_IJS8_SA_S9_EEENS6_IJNS7_ILi1EEESI_SI_EEESC_SE_Li128ELb1ELb1ELb1ELb0EEENS1_36VarlenDynamicPersistentTileSchedulerILi128ELi48ELi128ELi128ELb1ELb1ELb0ELb1ELb0ELb1EEEEEEEEEvNT_6ParamsE:
        .type           _ZN7cutlass13device_kernelIN5flash19enable_sm80_to_sm89INS1_16FlashAttnFwdSm80INS1_25CollectiveMainloopFwdSm80ILi4ELi1ELb0EN4cute5tupleIJNS5_1CILi128EEENS7_ILi48EEENS7_ILi96EEEEEELi96ENS_10bfloat16_tEfNS_4arch4Sm80ELb0ELb1ELb1ELb1ELb0ELb0ELb1ELb1EEENS1_21CollectiveEpilogueFwdINS6_IJS8_SA_S9_EEENS6_IJNS7_ILi1EEESI_SI_EEESC_SE_Li128ELb1ELb1ELb1ELb0EEENS1_36VarlenDynamicPersistentTileSchedulerILi128ELi48ELi128ELi128ELb1ELb1ELb0ELb1ELb0ELb1EEEEEEEEEvNT_6ParamsE,@function
        .size           _ZN7cutlass13device_kernelIN5flash19enable_sm80_to_sm89INS1_16FlashAttnFwdSm80INS1_25CollectiveMainloopFwdSm80ILi4ELi1ELb0EN4cute5tupleIJNS5_1CILi128EEENS7_ILi48EEENS7_ILi96EEEEEELi96ENS_10bfloat16_tEfNS_4arch4Sm80ELb0ELb1ELb1ELb1ELb0ELb0ELb1ELb1EEENS1_21CollectiveEpilogueFwdINS6_IJS8_SA_S9_EEENS6_IJNS7_ILi1EEESI_SI_EEESC_SE_Li128ELb1ELb1ELb1ELb0EEENS1_36VarlenDynamicPersistentTileSchedulerILi128ELi48ELi128ELi128ELb1ELb1ELb0ELb1ELb0ELb1EEEEEEEEEvNT_6ParamsE,(.L_x_22 - _ZN7cutlass13device_kernelIN5flash19enable_sm80_to_sm89INS1_16FlashAttnFwdSm80INS1_25CollectiveMainloopFwdSm80ILi4ELi1ELb0EN4cute5tupleIJNS5_1CILi128EEENS7_ILi48EEENS7_ILi96EEEEEELi96ENS_10bfloat16_tEfNS_4arch4Sm80ELb0ELb1ELb1ELb1ELb0ELb0ELb1ELb1EEENS1_21CollectiveEpilogueFwdINS6_IJS8_SA_S9_EEENS6_IJNS7_ILi1EEESI_SI_EEESC_SE_Li128ELb1ELb1ELb1ELb0EEENS1_36VarlenDynamicPersistentTileSchedulerILi128ELi48ELi128ELi128ELb1ELb1ELb0ELb1ELb0ELb1EEEEEEEEEvNT_6ParamsE)
        .other          _ZN7cutlass13device_kernelIN5flash19enable_sm80_to_sm89INS1_16FlashAttnFwdSm80INS1_25CollectiveMainloopFwdSm80ILi4ELi1ELb0EN4cute5tupleIJNS5_1CILi128EEENS7_ILi48EEENS7_ILi96EEEEEELi96ENS_10bfloat16_tEfNS_4arch4Sm80ELb0ELb1ELb1ELb1ELb0ELb0ELb1ELb1EEENS1_21CollectiveEpilogueFwdINS6_IJS8_SA_S9_EEENS6_IJNS7_ILi1EEESI_SI_EEESC_SE_Li128ELb1ELb1ELb1ELb0EEENS1_36VarlenDynamicPersistentTileSchedulerILi128ELi48ELi128ELi128ELb1ELb1ELb0ELb1ELb0ELb1EEEEEEEEEvNT_6ParamsE,@"STO_CUDA_ENTRY STV_DEFAULT"
_ZN7cutlass13device_kernelIN5flash19enable_sm80_to_sm89INS1_16FlashAttnFwdSm80INS1_25CollectiveMainloopFwdSm80ILi4ELi1ELb0EN4cute5tupleIJNS5_1CILi128EEENS7_ILi48EEENS7_ILi96EEEEEELi96ENS_10bfloat16_tEfNS_4arch4Sm80ELb0ELb1ELb1ELb1ELb0ELb0ELb1ELb1EEENS1_21CollectiveEpilogueFwdINS6_IJS8_SA_S9_EEENS6_IJNS7_ILi1EEESI_SI_EEESC_SE_Li128ELb1ELb1ELb1ELb0EEENS1_36VarlenDynamicPersistentTileSchedulerILi128ELi48ELi128ELi128ELb1ELb1ELb0ELb1ELb0ELb1EEEEEEEEEvNT_6ParamsE:
[----:B------:R-:W-:Y:S01]  /*0000*/  LDC R1, c[0x0][0x28] ;  /* 0x00000a00ff017b82 */ /* 0x000fe20000000800 */
[----:B------:R-:W-:Y:S05]  /*0010*/  EXIT ;  /* 0x000000000000794d */ /* 0x000fea0003800000 */
.L_x_4:
        /* <DEDUP_REMOVED lines=14> */
.L_x_22:


//--------------------- .text._ZN7cutlass13device_kernelIN5flash19enable_sm80_to_sm89INS1_16FlashAttnFwdSm80INS1_25CollectiveMainloopFwdSm80ILi4ELi1ELb0EN4cute5tupleIJNS5_1CILi128EEENS7_ILi48EEENS7_ILi96EEEEEELi96ENS_10bfloat16_tEfNS_4arch4Sm80ELb0ELb1ELb1ELb1ELb0ELb1ELb1ELb1EEENS1_21CollectiveEpilogueFwdINS6_IJS8_SA_S9_EEENS6_IJNS7_ILi1EEESI_SI_EEESC_SE_Li128ELb1ELb1ELb1ELb0EEENS1_36VarlenDynamicPersistentTileSchedulerILi128ELi48ELi128ELi128ELb1ELb1ELb0ELb1ELb0ELb1EEEEEEEEEvNT_6ParamsE --------------------------
	.section	.text._ZN7cutlass13device_kernelIN5flash19enable_sm80_to_sm89INS1_16FlashAttnFwdSm80INS1_25CollectiveMainloopFwdSm80ILi4ELi1ELb0EN4cute5tupleIJNS5_1CILi128EEENS7_ILi48EEENS7_ILi96EEEEEELi96ENS_10bfloat16_tEfNS_4arch4Sm80ELb0ELb1ELb1ELb1ELb0ELb1ELb1ELb1EEENS1_21CollectiveEpilogueFwdINS6_IJS8_SA_S9_EEENS6_IJNS7_ILi1EEESI_SI_EEESC_SE_Li128ELb1ELb1ELb1ELb0EEENS1_36VarlenDynamicPersistentTileSchedulerILi128ELi48ELi128ELi128ELb1ELb1ELb0ELb1ELb0ELb1EEEEEEEEEvNT_6ParamsE,"ax",@progbits
	.align	128
.text._ZN7cutlass13device_kernelIN5flash19enable_sm80_to_sm89INS1_16FlashAttnFwdSm80INS1_25CollectiveMainloopFwdSm80ILi4ELi1ELb0EN4cute5tupleIJNS5_1CILi128EEENS7_ILi48EEENS7_ILi96EEEEEELi96ENS_10bfloat16_tEfNS_4arch4Sm80ELb0ELb1ELb1ELb1ELb0ELb1ELb1ELb1EEENS1_21CollectiveEpilogueFwdINS6_IJS8_SA_S9_EEENS6_IJNS7_ILi1EEESI_SI_EEESC_SE_Li128ELb1ELb1ELb1ELb0EEENS1_36VarlenDynamicPersistentTileSchedulerILi128ELi48ELi128ELi128ELb1ELb1ELb0ELb1ELb0ELb1EEEEEEEEEvNT_6ParamsE:
        .type           _ZN7cutlass13device_kernelIN5flash19enable_sm80_to_sm89INS1_16FlashAttnFwdSm80INS1_25CollectiveMainloopFwdSm80ILi4ELi1ELb0EN4cute5tupleIJNS5_1CILi128EEENS7_ILi48EEENS7_ILi96EEEEEELi96ENS_10bfloat16_tEfNS_4arch4Sm80ELb0ELb1ELb1ELb1ELb0ELb1ELb1ELb1EEENS1_21CollectiveEpilogueFwdINS6_IJS8_SA_S9_EEENS6_IJNS7_ILi1EEESI_SI_EEESC_SE_Li128ELb1ELb1ELb1ELb0EEENS1_36VarlenDynamicPersistentTileSchedulerILi128ELi48ELi128ELi128ELb1ELb1ELb0ELb1ELb0ELb1EEEEEEEEEvNT_6ParamsE,@function
        .size           _ZN7cutlass13device_kernelIN5flash19enable_sm80_to_sm89INS1_16FlashAttnFwdSm80INS1_25CollectiveMainloopFwdSm80ILi4ELi1ELb0EN4cute5tupleIJNS5_1CILi128EEENS7_ILi48EEENS7_ILi96EEEEEELi96ENS_10bfloat16_tEfNS_4arch4Sm80ELb0ELb1ELb1ELb1ELb0ELb1ELb1ELb1EEENS1_21CollectiveEpilogueFwdINS6_IJS8_SA_S9_EEENS6_IJNS7_ILi1EEESI_SI_EEESC_SE_Li128ELb1ELb1ELb1ELb0EEENS1_36VarlenDynamicPersistentTileSchedulerILi128ELi48ELi128ELi128ELb1ELb1ELb0ELb1ELb0ELb1EEEEEEEEEvNT_6ParamsE,(.L_x_23 - _ZN7cutlass13device_kernelIN5flash19enable_sm80_to_sm89INS1_16FlashAttnFwdSm80INS1_25CollectiveMainloopFwdSm80ILi4ELi1ELb0EN4cute5tupleIJNS5_1CILi128EEENS7_ILi48EEENS7_ILi96EEEEEELi96ENS_10bfloat16_tEfNS_4arch4Sm80ELb0ELb1ELb1ELb1ELb0ELb1ELb1ELb1EEENS1_21CollectiveEpilogueFwdINS6_IJS8_SA_S9_EEENS6_IJNS7_ILi1EEESI_SI_EEESC_SE_Li128ELb1ELb1ELb1ELb0EEENS1_36VarlenDynamicPersistentTileSchedulerILi128ELi48ELi128ELi128ELb1ELb1ELb0ELb1ELb0ELb1EEEEEEEEEvNT_6ParamsE)
        .other          _ZN7cutlass13device_kernelIN5flash19enable_sm80_to_sm89INS1_16FlashAttnFwdSm80INS1_25CollectiveMainloopFwdSm80ILi4ELi1ELb0EN4cute5tupleIJNS5_1CILi128EEENS7_ILi48EEENS7_ILi96EEEEEELi96ENS_10bfloat16_tEfNS_4arch4Sm80ELb0ELb1ELb1ELb1ELb0ELb1ELb1ELb1EEENS1_21CollectiveEpilogueFwdINS6_IJS8_SA_S9_EEENS6_IJNS7_ILi1EEESI_SI_EEESC_SE_Li128ELb1ELb1ELb1ELb0EEENS1_36VarlenDynamicPersistentTileSchedulerILi128ELi48ELi128ELi128ELb1ELb1ELb0ELb1ELb0ELb1EEEEEEEEEvNT_6ParamsE,@"STO_CUDA_ENTRY STV_DEFAULT"
_ZN7cutlass13device_kernelIN5flash19enable_sm80_to_sm89INS1_16FlashAttnFwdSm80INS1_25CollectiveMainloopFwdSm80ILi4ELi1ELb0EN4cute5tupleIJNS5_1CILi128EEENS7_ILi48EEENS7_ILi96EEEEEELi96ENS_10bfloat16_tEfNS_4arch4Sm80ELb0ELb1ELb1ELb1ELb0ELb1ELb1ELb1EEENS1_21CollectiveEpilogueFwdINS6_IJS8_SA_S9_EEENS6_IJNS7_ILi1EEESI_SI_EEESC_SE_Li128ELb1ELb1ELb1ELb0EEENS1_36VarlenDynamicPersistentTileSchedulerILi128ELi48ELi128ELi128ELb1ELb1ELb0ELb1ELb0ELb1EEEEEEEEEvNT_6ParamsE:
[----:B------:R-:W-:Y:S01]  /*0000*/  LDC R1, c[0x0][0x28] ;  /* 0x00000a00ff017b82 */ /* 0x000fe20000000800 */
[----:B------:R-:W-:Y:S05]  /*0010*/  EXIT ;  /* 0x000000000000794d */ /* 0x000fea0003800000 */
.L_x_5:
        /* <DEDUP_REMOVED lines=14> */
.L_x_23:


//--------------------- .text._ZN7cutlass13device_kernelIN5flash19enable_sm80_to_sm89INS1_16FlashAttnFwdSm80INS1_25CollectiveMainloopFwdSm80ILi4ELi1ELb0EN4cute5tupleIJNS5_1CILi128EEENS7_ILi64EEENS7_ILi96EEEEEELi96ENS_10bfloat16_tEfNS_4arch4Sm80ELb1ELb0ELb1ELb0ELb0ELb0ELb1ELb1EEENS1_21CollectiveEpilogueFwdINS6_IJS8_SA_S9_EEENS6_IJNS7_ILi1EEESI_SI_EEESC_SE_Li128ELb0ELb1ELb1ELb0EEENS1_30DynamicPersistentTileSchedulerILi128ELi128ELb1ELb1ELb0EEEEEEEEEvNT_6ParamsE --------------------------
	.section	.text._ZN7cutlass13device_kernelIN5flash19enable_sm80_to_sm89INS1_16FlashAttnFwdSm80INS1_25CollectiveMainloopFwdSm80ILi4ELi1ELb0EN4cute5tupleIJNS5_1CILi128EEENS7_ILi64EEENS7_ILi96EEEEEELi96ENS_10bfloat16_tEfNS_4arch4Sm80ELb1ELb0ELb1ELb0ELb0ELb0ELb1ELb1EEENS1_21CollectiveEpilogueFwdINS6_IJS8_SA_S9_EEENS6_IJNS7_ILi1EEESI_SI_EEESC_SE_Li128ELb0ELb1ELb1ELb0EEENS1_30DynamicPersistentTileSchedulerILi128ELi128ELb1ELb1ELb0EEEEEEEEEvNT_6ParamsE,"ax",@progbits
	.align	128
.text._ZN7cutlass13device_kernelIN5flash19enable_sm80_to_sm89INS1_16FlashAttnFwdSm80INS1_25CollectiveMainloopFwdSm80ILi4ELi1ELb0EN4cute5tupleIJNS5_1CILi128EEENS7_ILi64EEENS7_ILi96EEEEEELi96ENS_10bfloat16_tEfNS_4arch4Sm80ELb1ELb0ELb1ELb0ELb0ELb0ELb1ELb1EEENS1_21CollectiveEpilogueFwdINS6_IJS8_SA_S9_EEENS6_IJNS7_ILi1EEESI_SI_EEESC_SE_Li128ELb0ELb1ELb1ELb0EEENS1_30DynamicPersistentTileSchedulerILi128ELi128ELb1ELb1ELb0EEEEEEEEEvNT_6ParamsE:
        .type           _ZN7cutlass13device_kernelIN5flash19enable_sm80_to_sm89INS1_16FlashAttnFwdSm80INS1_25CollectiveMainloopFwdSm80ILi4ELi1ELb0EN4cute5tupleIJNS5_1CILi128EEENS7_ILi64EEENS7_ILi96EEEEEELi96ENS_10bfloat16_tEfNS_4arch4Sm80ELb1ELb0ELb1ELb0ELb0ELb0ELb1ELb1EEENS1_21CollectiveEpilogueFwdINS6_IJS8_SA_S9_EEENS6_IJNS7_ILi1EEESI_SI_EEESC_SE_Li128ELb0ELb1ELb1ELb0EEENS1_30DynamicPersistentTileSchedulerILi128ELi128ELb1ELb1ELb0EEEEEEEEEvNT_6ParamsE,@function
        .size           _ZN7cutlass13device_kernelIN5flash19enable_sm80_to_sm89INS1_16FlashAttnFwdSm80INS1_25CollectiveMainloopFwdSm80ILi4ELi1ELb0EN4cute5tupleIJNS5_1CILi128EEENS7_ILi64EEENS7_ILi96EEEEEELi96ENS_10bfloat16_tEfNS_4arch4Sm80ELb1ELb0ELb1ELb0ELb0ELb0ELb1ELb1EEENS1_21CollectiveEpilogueFwdINS6_IJS8_SA_S9_EEENS6_IJNS7_ILi1EEESI_SI_EEESC_SE_Li128ELb0ELb1ELb1ELb0EEENS1_30DynamicPersistentTileSchedulerILi128ELi128ELb1ELb1ELb0EEEEEEEEEvNT_6ParamsE,(.L_x_24 - _ZN7cutlass13device_kernelIN5flash19enable_sm80_to_sm89INS1_16FlashAttnFwdSm80INS1_25CollectiveMainloopFwdSm80ILi4ELi1ELb0EN4cute5tupleIJNS5_1CILi128EEENS7_ILi64EEENS7_ILi96EEEEEELi96ENS_10bfloat16_tEfNS_4arch4Sm80ELb1ELb0ELb1ELb0ELb0ELb0ELb1ELb1EEENS1_21CollectiveEpilogueFwdINS6_IJS8_SA_S9_EEENS6_IJNS7_ILi1EEESI_SI_EEESC_SE_Li128ELb0ELb1ELb1ELb0EEENS1_30DynamicPersistentTileSchedulerILi128ELi128ELb1ELb1ELb0EEEEEEEEEvNT_6ParamsE)
        .other          _ZN7cutlass13device_kernelIN5flash19enable_sm80_to_sm89INS1_16FlashAttnFwdSm80INS1_25CollectiveMainloopFwdSm80ILi4ELi1ELb0EN4cute5tupleIJNS5_1CILi128EEENS7_ILi64EEENS7_ILi96EEEEEELi96ENS_10bfloat16_tEfNS_4arch4Sm80ELb1ELb0ELb1ELb0ELb0ELb0ELb1ELb1EEENS1_21CollectiveEpilogueFwdINS6_IJS8_SA_S9_EEENS6_IJNS7_ILi1EEESI_SI_EEESC_SE_Li128ELb0ELb1ELb1ELb0EEENS1_30DynamicPersistentTileSchedulerILi128ELi128ELb1ELb1ELb0EEEEEEEEEvNT_6ParamsE,@"STO_CUDA_ENTRY STV_DEFAULT"
_ZN7cutlass13device_kernelIN5flash19enable_sm80_to_sm89INS1_16FlashAttnFwdSm80INS1_25CollectiveMainloopFwdSm80ILi4ELi1ELb0EN4cute5tupleIJNS5_1CILi128EEENS7_ILi64EEENS7_ILi96EEEEEELi96ENS_10bfloat16_tEfNS_4arch4Sm80ELb1ELb0ELb1ELb0ELb0ELb0ELb1ELb1EEENS1_21CollectiveEpilogueFwdINS6_IJS8_SA_S9_EEENS6_IJNS7_ILi1EEESI_SI_EEESC_SE_Li128ELb0ELb1ELb1ELb0EEENS1_30DynamicPersistentTileSchedulerILi128ELi128ELb1ELb1ELb0EEEEEEEEEvNT_6ParamsE:
[----:B------:R-:W-:Y:S01]  /*0000*/  LDC R1, c[0x0][0x28] ;  /* 0x00000a00ff017b82 */ /* 0x000fe20000000800 */
[----:B------:R-:W-:Y:S05]  /*0010*/  EXIT ;  /* 0x000000000000794d */ /* 0x000fea0003800000 */
.L_x_6:
        /* <DEDUP_REMOVED lines=14> */
.L_x_24:


//--------------------- .text._ZN7cutlass13device_kernelIN5flash19enable_sm80_to_sm89INS1_16FlashAttnFwdSm80INS1_25CollectiveMainloopFwdSm80ILi4ELi1ELb0EN4cute5tupleIJNS5_1CILi128EEENS7_ILi48EEENS7_ILi96EEEEEELi96ENS_10bfloat16_tEfNS_4arch4Sm80ELb1ELb0ELb1ELb1ELb0ELb0ELb1ELb1EEENS1_21CollectiveEpilogueFwdINS6_IJS8_SA_S9_EEENS6_IJNS7_ILi1EEESI_SI_EEESC_SE_Li128ELb1ELb1ELb1ELb0EEENS1_36VarlenDynamicPersistentTileSchedulerILi128ELi48ELi128ELi128ELb1ELb1ELb0ELb1ELb1ELb1EEEEEEEEEvNT_6ParamsE --------------------------
	.section	.text._ZN7cutlass13device_kernelIN5flash19enable_sm80_to_sm89INS1_16FlashAttnFwdSm80INS1_25CollectiveMainloopFwdSm80ILi4ELi1ELb0EN4cute5tupleIJNS5_1CILi128EEENS7_ILi48EEENS7_ILi96EEEEEELi96ENS_10bfloat16_tEfNS_4arch4Sm80ELb1ELb0ELb1ELb1ELb0ELb0ELb1ELb1EEENS1_21CollectiveEpilogueFwdINS6_IJS8_SA_S9_EEENS6_IJNS7_ILi1EEESI_SI_EEESC_SE_Li128ELb1ELb1ELb1ELb0EEENS1_36VarlenDynamicPersistentTileSchedulerILi128ELi48ELi128ELi128ELb1ELb1ELb0ELb1ELb1ELb1EEEEEEEEEvNT_6ParamsE,"ax",@progbits
	.align	128
.text._ZN7cutlass13device_kernelIN5flash19enable_sm80_to_sm89INS1_16FlashAttnFwdSm80INS1_25CollectiveMainloopFwdSm80ILi4ELi1ELb0EN4cute5tupleIJNS5_1CILi128EEENS7_ILi48EEENS7_ILi96EEEEEELi96ENS_10bfloat16_tEfNS_4arch4Sm80ELb1ELb0ELb1ELb1ELb0ELb0ELb1ELb1EEENS1_21CollectiveEpilogueFwdINS6_IJS8_SA_S9_EEENS6_IJNS7_ILi1EEESI_SI_EEESC_SE_Li128ELb1ELb1ELb1ELb0EEENS1_36VarlenDynamicPersistentTileSchedulerILi128ELi48ELi128ELi128ELb1ELb1ELb0ELb1ELb1ELb1EEEEEEEEEvNT_6ParamsE:
        .type           _ZN7cutlass13device_kernelIN5flash19enable_sm80_to_sm89INS1_16FlashAttnFwdSm80INS1_25CollectiveMainloopFwdSm80ILi4ELi1ELb0EN4cute5tupleIJNS5_1CILi128EEENS7_ILi48EEENS7_ILi96EEEEEELi96ENS_10bfloat16_tEfNS_4arch4Sm80ELb1ELb0ELb1ELb1ELb0ELb0ELb1ELb1EEENS1_21CollectiveEpilogueFwdINS6_IJS8_SA_S9_EEENS6_IJNS7_ILi1EEESI_SI_EEESC_SE_Li128ELb1ELb1ELb1ELb0EEENS1_36VarlenDynamicPersistentTileSchedulerILi128ELi48ELi128ELi128ELb1ELb1ELb0ELb1ELb1ELb1EEEEEEEEEvNT_6ParamsE,@function
        .size           _ZN7cutlass13device_kernelIN5flash19enable_sm80_to_sm89INS1_16FlashAttnFwdSm80INS1_25CollectiveMainloopFwdSm80ILi4ELi1ELb0EN4cute5tupleIJNS5_1CILi128EEENS7_ILi48EEENS7_ILi96EEEEEELi96ENS_10bfloat16_tEfNS_4arch4Sm80ELb1ELb0ELb1ELb1ELb0ELb0ELb1ELb1EEENS1_21CollectiveEpilogueFwdINS6_IJS8_SA_S9_EEENS6_IJNS7_ILi1EEESI_SI_EEESC_SE_Li128ELb1ELb1ELb1ELb0EEENS1_36VarlenDynamicPersistentTileSchedulerILi128ELi48ELi128ELi128ELb1ELb1ELb0ELb1ELb1ELb1EEEEEEEEEvNT_6ParamsE,(.L_x_25 - _ZN7cutlass13device_kernelIN5flash19enable_sm80_to_sm89INS1_16FlashAttnFwdSm80INS1_25CollectiveMainloopFwdSm80ILi4ELi1ELb0EN4cute5tupleIJNS5_1CILi128EEENS7_ILi48EEENS7_ILi96EEEEEELi96ENS_10bfloat16_tEfNS_4arch4Sm80ELb1ELb0ELb1ELb1ELb0ELb0ELb1ELb1EEENS1_21CollectiveEpilogueFwdINS6_IJS8_SA_S9_EEENS6_IJNS7_ILi1EEESI_SI_EEESC_SE_Li128ELb1ELb1ELb1ELb0EEENS1_36VarlenDynamicPersistentTileSchedulerILi128ELi48ELi128ELi128ELb1ELb1ELb0ELb1ELb1ELb1EEEEEEEEEvNT_6ParamsE)
        .other          _ZN7cutlass13device_kernelIN5flash19enable_sm80_to_sm89INS1_16FlashAttnFwdSm80INS1_25CollectiveMainloopFwdSm80ILi4ELi1ELb0EN4cute5tupleIJNS5_1CILi128EEENS7_ILi48EEENS7_ILi96EEEEEELi96ENS_10bfloat16_tEfNS_4arch4Sm80ELb1ELb0ELb1ELb1ELb0ELb0ELb1ELb1EEENS1_21CollectiveEpilogueFwdINS6_IJS8_SA_S9_EEENS6_IJNS7_ILi1EEESI_SI_EEESC_SE_Li128ELb1ELb1ELb1ELb0EEENS1_36VarlenDynamicPersistentTileSchedulerILi128ELi48ELi128ELi128ELb1ELb1ELb0ELb1ELb1ELb1EEEEEEEEEvNT_6ParamsE,@"STO_CUDA_ENTRY STV_DEFAULT"
_ZN7cutlass13device_kernelIN5flash19enable_sm80_to_sm89INS1_16FlashAttnFwdSm80INS1_25CollectiveMainloopFwdSm80ILi4ELi1ELb0EN4cute5tupleIJNS5_1CILi128EEENS7_ILi48EEENS7_ILi96EEEEEELi96ENS_10bfloat16_tEfNS_4arch4Sm80ELb1ELb0ELb1ELb1ELb0ELb0ELb1ELb1EEENS1_21CollectiveEpilogueFwdINS6_IJS8_SA_S9_EEENS6_IJNS7_ILi1EEESI_SI_EEESC_SE_Li128ELb1ELb1ELb1ELb0EEENS1_36VarlenDynamicPersistentTileSchedulerILi128ELi48ELi128ELi128ELb1ELb1ELb0ELb1ELb1ELb1EEEEEEEEEvNT_6ParamsE:
[----:B------:R-:W-:Y:S01]  /*0000*/  LDC R1, c[0x0][0x28] ;  /* 0x00000a00ff017b82 */ /* 0x000fe20000000800 */
[----:B------:R-:W-:Y:S05]  /*0010*/  EXIT ;  /* 0x000000000000794d */ /* 0x000fea0003800000 */
.L_x_7:
        /* <DEDUP_REMOVED lines=14> */
.L_x_25:


//--------------------- .text._ZN7cutlass13device_kernelIN5flash19enable_sm80_to_sm89INS1_16FlashAttnFwdSm80INS1_25CollectiveMainloopFwdSm80ILi4ELi1ELb0EN4cute5tupleIJNS5_1CILi128EEENS7_ILi48EEENS7_ILi96EEEEEELi96ENS_10bfloat16_tEfNS_4arch4Sm80ELb1ELb0ELb1ELb1ELb0ELb1ELb1ELb1EEENS1_21CollectiveEpilogueFwdINS6_IJS8_SA_S9_EEENS6_IJNS7_ILi1EEESI_SI_EEESC_SE_Li128ELb1ELb1ELb1ELb0EEENS1_36VarlenDynamicPersistentTileSchedulerILi128ELi48ELi128ELi128ELb1ELb1ELb0ELb1ELb1ELb1EEEEEEEEEvNT_6ParamsE --------------------------
	.section	.text._ZN7cutlass13device_kernelIN5flash19enable_sm80_to_sm89INS1_16FlashAttnFwdSm80INS1_25CollectiveMainloopFwdSm80ILi4ELi1ELb0EN4cute5tupleIJNS5_1CILi128EEENS7_ILi48EEENS7_ILi96EEEEEELi96ENS_10bfloat16_tEfNS_4arch4Sm80ELb1ELb0ELb1ELb1ELb0ELb1ELb1ELb1EEENS1_21CollectiveEpilogueFwdINS6_IJS8_SA_S9_EEENS6_IJNS7_ILi1EEESI_SI_EEESC_SE_Li128ELb1ELb1ELb1ELb0EEENS1_36VarlenDynamicPersistentTileSchedulerILi128ELi48ELi128ELi128ELb1ELb1ELb0ELb1ELb1ELb1EEEEEEEEEvNT_6ParamsE,"ax",@progbits
	.align	128
.text._ZN7cutlass13device_kernelIN5flash19enable_sm80_to_sm89INS1_16FlashAttnFwdSm80INS1_25CollectiveMainloopFwdSm80ILi4ELi1ELb0EN4cute5tupleIJNS5_1CILi128EEENS7_ILi48EEENS7_ILi96EEEEEELi96ENS_10bfloat16_tEfNS_4arch4Sm80ELb1ELb0ELb1ELb1ELb0ELb1ELb1ELb1EEENS1_21CollectiveEpilogueFwdINS6_IJS8_SA_S9_EEENS6_IJNS7_ILi1EEESI_SI_EEESC_SE_Li128ELb1ELb1ELb1ELb0EEENS1_36VarlenDynamicPersistentTileSchedulerILi128ELi48ELi128ELi128ELb1ELb1ELb0ELb1ELb1ELb1EEEEEEEEEvNT_6ParamsE:
        .type           _ZN7cutlass13device_kernelIN5flash19enable_sm80_to_sm89INS1_16FlashAttnFwdSm80INS1_25CollectiveMainloopFwdSm80ILi4ELi1ELb0EN4cute5tupleIJNS5_1CILi128EEENS7_ILi48EEENS7_ILi96EEEEEELi96ENS_10bfloat16_tEfNS_4arch4Sm80ELb1ELb0ELb1ELb1ELb0ELb1ELb1ELb1EEENS1_21CollectiveEpilogueFwdINS6_IJS8_SA_S9_EEENS6_IJNS7_ILi1EEESI_SI_EEESC_SE_Li128ELb1ELb1ELb1ELb0EEENS1_36VarlenDynamicPersistentTileSchedulerILi128ELi48ELi128ELi128ELb1ELb1ELb0ELb1ELb1ELb1EEEEEEEEEvNT_6ParamsE,@function
        .size           _ZN7cutlass13device_kernelIN5flash19enable_sm80_to_sm89INS1_16FlashAttnFwdSm80INS1_25CollectiveMainloopFwdSm80ILi4ELi1ELb0EN4cute5tupleIJNS5_1CILi128EEENS7_ILi48EEENS7_ILi96EEEEEELi96ENS_10bfloat16_tEfNS_4arch4Sm80ELb1ELb0ELb1ELb1ELb0ELb1ELb1ELb1EEENS1_21CollectiveEpilogueFwdINS6_IJS8_SA_S9_EEENS6_IJNS7_ILi1EEESI_SI_EEESC_SE_Li128ELb1ELb1ELb1ELb0EEENS1_36VarlenDynamicPersistentTileSchedulerILi128ELi48ELi128ELi128ELb1ELb1ELb0ELb1ELb1ELb1EEEEEEEEEvNT_6ParamsE,(.L_x_26 - _ZN7cutlass13device_kernelIN5flash19enable_sm80_to_sm89INS1_16FlashAttnFwdSm80INS1_25CollectiveMainloopFwdSm80ILi4ELi1ELb0EN4cute5tupleIJNS5_1CILi128EEENS7_ILi48EEENS7_ILi96EEEEEELi96ENS_10bfloat16_tEfNS_4arch4Sm80ELb1ELb0ELb1ELb1ELb0ELb1ELb1ELb1EEENS1_21CollectiveEpilogueFwdINS6_IJS8_SA_S9_EEENS6_IJNS7_ILi1EEESI_SI_EEESC_SE_Li128ELb1ELb1ELb1ELb0EEENS1_36VarlenDynamicPersistentTileSchedulerILi128ELi48ELi128ELi128ELb1ELb1ELb0ELb1ELb1ELb1EEEEEEEEEvNT_6ParamsE)
        .other          _ZN7cutlass13device_kernelIN5flash19enable_sm80_to_sm89INS1_16FlashAttnFwdSm80INS1_25CollectiveMainloopFwdSm80ILi4ELi1ELb0EN4cute5tupleIJNS5_1CILi128EEENS7_ILi48EEENS7_ILi96EEEEEELi96ENS_10bfloat16_tEfNS_4arch4Sm80ELb1ELb0ELb1ELb1ELb0ELb1ELb1ELb1EEENS1_21CollectiveEpilogueFwdINS6_IJS8_SA_S9_EEENS6_IJNS7_ILi1EEESI_SI_EEESC_SE_Li128ELb1ELb1ELb1ELb0EEENS1_36VarlenDynamicPersistentTileSchedulerILi128ELi48ELi128ELi128ELb1ELb1ELb0ELb1ELb1ELb1EEEEEEEEEvNT_6ParamsE,@"STO_CUDA_ENTRY STV_DEFAULT"
_ZN7cutlass13device_kernelIN5flash19enable_sm80_to_sm89INS1_16FlashAttnFwdSm80INS1_25CollectiveMainloopFwdSm80ILi4ELi1ELb0EN4cute5tupleIJNS5_1CILi128EEENS7_ILi48EEENS7_ILi96EEEEEELi96ENS_10bfloat16_tEfNS_4arch4Sm80ELb1ELb0ELb1ELb1ELb0ELb1ELb1ELb1EEENS1_21CollectiveEpilogueFwdINS6_IJS8_SA_S9_EEENS6_IJNS7_ILi1EEESI_SI_EEESC_SE_Li128ELb1ELb1ELb1ELb0EEENS1_36VarlenDynamicPersistentTileSchedulerILi128ELi48ELi128ELi128ELb1ELb1ELb0ELb1ELb1ELb1EEEEEEEEEvNT_6ParamsE:
[----:B------:R-:W-:Y:S01]  /*0000*/  LDC R1, c[0x0][0x28] ;  /* 0x00000a00ff017b82 */ /* 0x000fe20000000800 */
[----:B------:R-:W-:Y:S05]  /*0010*/  EXIT ;  /* 0x000000000000794d */ /* 0x000fea0003800000 */
.L_x_8:
        /* <DEDUP_REMOVED lines=14> */
.L_x_26:


//--------------------- .text._ZN7cutlass13device_kernelIN5flash19enable_sm80_to_sm89INS1_16FlashAttnFwdSm80INS1_25CollectiveMainloopFwdSm80ILi4ELi1ELb0EN4cute5tupleIJNS5_1CILi128EEENS7_ILi64EEENS7_ILi96EEEEEELi96ENS_10bfloat16_tEfNS_4arch4Sm80ELb0ELb0ELb0ELb0ELb0ELb0ELb1ELb1EEENS1_21CollectiveEpilogueFwdINS6_IJS8_SA_S9_EEENS6_IJNS7_ILi1EEESI_SI_EEESC_SE_Li128ELb0ELb1ELb1ELb0EEENS1_19SingleTileSchedulerILb0ELb1ELb1ELi128EEEEEEEEEvNT_6ParamsE --------------------------
	.section	.text._ZN7cutlass13device_kernelIN5flash19enable_sm80_to_sm89INS1_16FlashAttnFwdSm80INS1_25CollectiveMainloopFwdSm80ILi4ELi1ELb0EN4cute5tupleIJNS5_1CILi128EEENS7_ILi64EEENS7_ILi96EEEEEELi96ENS_10bfloat16_tEfNS_4arch4Sm80ELb0ELb0ELb0ELb0ELb0ELb0ELb1ELb1EEENS1_21CollectiveEpilogueFwdINS6_IJS8_SA_S9_EEENS6_IJNS7_ILi1EEESI_SI_EEESC_SE_Li128ELb0ELb1ELb1ELb0EEENS1_19SingleTileSchedulerILb0ELb1ELb1ELi128EEEEEEEEEvNT_6ParamsE,"ax",@progbits
	.align	128
.text._ZN7cutlass13device_kernelIN5flash19enable_sm80_to_sm89INS1_16FlashAttnFwdSm80INS1_25CollectiveMainloopFwdSm80ILi4ELi1ELb0EN4cute5tupleIJNS5_1CILi128EEENS7_ILi64EEENS7_ILi96EEEEEELi96ENS_10bfloat16_tEfNS_4arch4Sm80ELb0ELb0ELb0ELb0ELb0ELb0ELb1ELb1EEENS1_21CollectiveEpilogueFwdINS6_IJS8_SA_S9_EEENS6_IJNS7_ILi1EEESI_SI_EEESC_SE_Li128ELb0ELb1ELb1ELb0EEENS1_19SingleTileSchedulerILb0ELb1ELb1ELi128EEEEEEEEEvNT_6ParamsE:
        .type           _ZN7cutlass13device_kernelIN5flash19enable_sm80_to_sm89INS1_16FlashAttnFwdSm80INS1_25CollectiveMainloopFwdSm80ILi4ELi1ELb0EN4cute5tupleIJNS5_1CILi128EEENS7_ILi64EEENS7_ILi96EEEEEELi96ENS_10bfloat16_tEfNS_4arch4Sm80ELb0ELb0ELb0ELb0ELb0ELb0ELb1ELb1EEENS1_21CollectiveEpilogueFwdINS6_IJS8_SA_S9_EEENS6_IJNS7_ILi1EEESI_SI_EEESC_SE_Li128ELb0ELb1ELb1ELb0EEENS1_19SingleTileSchedulerILb0ELb1ELb1ELi128EEEEEEEEEvNT_6ParamsE,@function
        .size           _ZN7cutlass13device_kernelIN5flash19enable_sm80_to_sm89INS1_16FlashAttnFwdSm80INS1_25CollectiveMainloopFwdSm80ILi4ELi1ELb0EN4cute5tupleIJNS5_1CILi128EEENS7_ILi64EEENS7_ILi96EEEEEELi96ENS_10bfloat16_tEfNS_4arch4Sm80ELb0ELb0ELb0ELb0ELb0ELb0ELb1ELb1EEENS1_21CollectiveEpilogueFwdINS6_IJS8_SA_S9_EEENS6_IJNS7_ILi1EEESI_SI_EEESC_SE_Li128ELb0ELb1ELb1ELb0EEENS1_19SingleTileSchedulerILb0ELb1ELb1ELi128EEEEEEEEEvNT_6ParamsE,(.L_x_27 - _ZN7cutlass13device_kernelIN5flash19enable_sm80_to_sm89INS1_16FlashAttnFwdSm80INS1_25CollectiveMainloopFwdSm80ILi4ELi1ELb0EN4cute5tupleIJNS5_1CILi128EEENS7_ILi64EEENS7_ILi96EEEEEELi96ENS_10bfloat16_tEfNS_4arch4Sm80ELb0ELb0ELb0ELb0ELb0ELb0ELb1ELb1EEENS1_21CollectiveEpilogueFwdINS6_IJS8_SA_S9_EEENS6_IJNS7_ILi1EEESI_SI_EEESC_SE_Li128ELb0ELb1ELb1ELb0EEENS1_19SingleTileSchedulerILb0ELb1ELb1ELi128EEEEEEEEEvNT_6ParamsE)
        .other          _ZN7cutlass13device_kernelIN5flash19enable_sm80_to_sm89INS1_16FlashAttnFwdSm80INS1_25CollectiveMainloopFwdSm80ILi4ELi1ELb0EN4cute5tupleIJNS5_1CILi128EEENS7_ILi64EEENS7_ILi96EEEEEELi96ENS_10bfloat16_tEfNS_4arch4Sm80ELb0ELb0ELb0ELb0ELb0ELb0ELb1ELb1EEENS1_21CollectiveEpilogueFwdINS6_IJS8_SA_S9_EEENS6_IJNS7_ILi1EEESI_SI_EEESC_SE_Li128ELb0ELb1ELb1ELb0EEENS1_19SingleTileSchedulerILb0ELb1ELb1ELi128EEEEEEEEEvNT_6ParamsE,@"STO_CUDA_ENTRY STV_DEFAULT"
_ZN7cutlass13device_kernelIN5flash19enable_sm80_to_sm89INS1_16FlashAttnFwdSm80INS1_25CollectiveMainloopFwdSm80ILi4ELi1ELb0EN4cute5tupleIJNS5_1CILi128EEENS7_ILi64EEENS7_ILi96EEEEEELi96ENS_10bfloat16_tEfNS_4arch4Sm80ELb0ELb0ELb0ELb0ELb0ELb0ELb1ELb1EEENS1_21CollectiveEpilogueFwdINS6_IJS8_SA_S9_EEENS6_IJNS7_ILi1EEESI_SI_EEESC_SE_Li128ELb0ELb1ELb1ELb0EEENS1_19SingleTileSchedulerILb0ELb1ELb1ELi128EEEEEEEEEvNT_6ParamsE:
[----:B------:R-:W-:Y:S01]  /*0000*/  LDC R1, c[0x0][0x28] ;  /* 0x00000a00ff017b82 */ /* 0x000fe20000000800 */
[----:B------:R-:W-:Y:S05]  /*0010*/  EXIT ;  /* 0x000000000000794d */ /* 0x000fea0003800000 */
.L_x_9:
        /* <DEDUP_REMOVED lines=14> */
.L_x_27:


//--------------------- .text._ZN7cutlass13device_kernelIN5flash19enable_sm80_to_sm89INS1_16FlashAttnFwdSm80INS1_25CollectiveMainloopFwdSm80ILi4ELi1ELb0EN4cute5tupleIJNS5_1CILi128EEENS7_ILi48EEENS7_ILi96EEEEEELi96ENS_10bfloat16_tEfNS_4arch4Sm80ELb0ELb0ELb0ELb1ELb0ELb0ELb1ELb1EEENS1_21CollectiveEpilogueFwdINS6_IJS8_SA_S9_EEENS6_IJNS7_ILi1EEESI_SI_EEESC_SE_Li128ELb1ELb1ELb1ELb0EEENS1_36VarlenDynamicPersistentTileSchedulerILi128ELi48ELi128ELi128ELb1ELb1ELb0ELb0ELb1ELb1EEEEEEEEEvNT_6ParamsE --------------------------
	.section	.text._ZN7cutlass13device_kernelIN5flash19enable_sm80_to_sm89INS1_16FlashAttnFwdSm80INS1_25CollectiveMainloopFwdSm80ILi4ELi1ELb0EN4cute5tupleIJNS5_1CILi128EEENS7_ILi48EEENS7_ILi96EEEEEELi96ENS_10bfloat16_tEfNS_4arch4Sm80ELb0ELb0ELb0ELb1ELb0ELb0ELb1ELb1EEENS1_21CollectiveEpilogueFwdINS6_IJS8_SA_S9_EEENS6_IJNS7_ILi1EEESI_SI_EEESC_SE_Li128ELb1ELb1ELb1ELb0EEENS1_36VarlenDynamicPersistentTileSchedulerILi128ELi48ELi128ELi128ELb1ELb1ELb0ELb0ELb1ELb1EEEEEEEEEvNT_6ParamsE,"ax",@progbits
	.align	128
.text._ZN7cutlass13device_kernelIN5flash19enable_sm80_to_sm89INS1_16FlashAttnFwdSm80INS1_25CollectiveMainloopFwdSm80ILi4ELi1ELb0EN4cute5tupleIJNS5_1CILi128EEENS7_ILi48EEENS7_ILi96EEEEEELi96ENS_10bfloat16_tEfNS_4arch4Sm80ELb0ELb0ELb0ELb1ELb0ELb0ELb1ELb1EEENS1_21CollectiveEpilogueFwdINS6_IJS8_SA_S9_EEENS6_IJNS7_ILi1EEESI_SI_EEESC_SE_Li128ELb1ELb1ELb1ELb0EEENS1_36VarlenDynamicPersistentTileSchedulerILi128ELi48ELi128ELi128ELb1ELb1ELb0ELb0ELb1ELb1EEEEEEEEEvNT_6ParamsE:
        .type           _ZN7cutlass13device_kernelIN5flash19enable_sm80_to_sm89INS1_16FlashAttnFwdSm80INS1_25CollectiveMainloopFwdSm80ILi4ELi1ELb0EN4cute5tupleIJNS5_1CILi128EEENS7_ILi48EEENS7_ILi96EEEEEELi96ENS_10bfloat16_tEfNS_4arch4Sm80ELb0ELb0ELb0ELb1ELb0ELb0ELb1ELb1EEENS1_21CollectiveEpilogueFwdINS6_IJS8_SA_S9_EEENS6_IJNS7_ILi1EEESI_SI_EEESC_SE_Li128ELb1ELb1ELb1ELb0EEENS1_36VarlenDynamicPersistentTileSchedulerILi128ELi48ELi128ELi128ELb1ELb1ELb0ELb0ELb1ELb1EEEEEEEEEvNT_6ParamsE,@function
        .size           _ZN7cutlass13device_kernelIN5flash19enable_sm80_to_sm89INS1_16FlashAttnFwdSm80INS1_25CollectiveMainloopFwdSm80ILi4ELi1ELb0EN4cute5tupleIJNS5_1CILi128EEENS7_ILi48EEENS7_ILi96EEEEEELi96ENS_10bfloat16_tEfNS_4arch4Sm80ELb0ELb0ELb0ELb1ELb0ELb0ELb1ELb1EEENS1_21CollectiveEpilogueFwdINS6_IJS8_SA_S9_EEENS6_IJNS7_ILi1EEESI_SI_EEESC_SE_Li128ELb1ELb1ELb1ELb0EEENS1_36VarlenDynamicPersistentTileSchedulerILi128ELi48ELi128ELi128ELb1ELb1ELb0ELb0ELb1ELb1EEEEEEEEEvNT_6ParamsE,(.L_x_28 - _ZN7cutlass13device_kernelIN5flash19enable_sm80_to_sm89INS1_16FlashAttnFwdSm80INS1_25CollectiveMainloopFwdSm80ILi4ELi1ELb0EN4cute5tupleIJNS5_1CILi128EEENS7_ILi48EEENS7_ILi96EEEEEELi96ENS_10bfloat16_tEfNS_4arch4Sm80ELb0ELb0ELb0ELb1ELb0ELb0ELb1ELb1EEENS1_21CollectiveEpilogueFwdINS6_IJS8_SA_S9_EEENS6_IJNS7_ILi1EEESI_SI_EEESC_SE_Li128ELb1ELb1ELb1ELb0EEENS1_36VarlenDynamicPersistentTileSchedulerILi128ELi48ELi128ELi128ELb1ELb1ELb0ELb0ELb1ELb1EEEEEEEEEvNT_6ParamsE)
        .other          _ZN7cutlass13device_kernelIN5flash19enable_sm80_to_sm89INS1_16FlashAttnFwdSm80INS1_25CollectiveMainloopFwdSm80ILi4ELi1ELb0EN4cute5tupleIJNS5_1CILi128EEENS7_ILi48EEENS7_ILi96EEEEEELi96ENS_10bfloat16_tEfNS_4arch4Sm80ELb0ELb0ELb0ELb1ELb0ELb0ELb1ELb1EEENS1_21CollectiveEpilogueFwdINS6_IJS8_SA_S9_EEENS6_IJNS7_ILi1EEESI_SI_EEESC_SE_Li128ELb1ELb1ELb1ELb0EEENS1_36VarlenDynamicPersistentTileSchedulerILi128ELi48ELi128ELi128ELb1ELb1ELb0ELb0ELb1ELb1EEEEEEEEEvNT_6ParamsE,@"STO_CUDA_ENTRY STV_DEFAULT"
_ZN7cutlass13device_kernelIN5flash19enable_sm80_to_sm89INS1_16FlashAttnFwdSm80INS1_25CollectiveMainloopFwdSm80ILi4ELi1ELb0EN4cute5tupleIJNS5_1CILi128EEENS7_ILi48EEENS7_ILi96EEEEEELi96ENS_10bfloat16_tEfNS_4arch4Sm80ELb0ELb0ELb0ELb1ELb0ELb0ELb1ELb1EEENS1_21CollectiveEpilogueFwdINS6_IJS8_SA_S9_EEENS6_IJNS7_ILi1EEESI_SI_EEESC_SE_Li128ELb1ELb1ELb1ELb0EEENS1_36VarlenDynamicPersistentTileSchedulerILi128ELi48ELi128ELi128ELb1ELb1ELb0ELb0ELb1ELb1EEEEEEEEEvNT_6ParamsE:
[----:B------:R-:W-:Y:S01]  /*0000*/  LDC R1, c[0x0][0x28] ;  /* 0x00000a00ff017b82 */ /* 0x000fe20000000800 */
[----:B------:R-:W-:Y:S05]  /*0010*/  EXIT ;  /* 0x000000000000794d */ /* 0x000fea0003800000 */
.L_x_10:
        /* <DEDUP_REMOVED lines=14> */
.L_x_28:


//--------------------- .text._ZN7cutlass13device_kernelIN5flash19enable_sm80_to_sm89INS1_16FlashAttnFwdSm80INS1_25CollectiveMainloopFwdSm80ILi4ELi1ELb0EN4cute5tupleIJNS5_1CILi128EEENS7_ILi48EEENS7_ILi96EEEEEELi96ENS_10bfloat16_tEfNS_4arch4Sm80ELb0ELb0ELb0ELb1ELb0ELb1ELb1ELb1EEENS1_21CollectiveEpilogueFwdINS6_IJS8_SA_S9_EEENS6_IJNS7_ILi1EEESI_SI_EEESC_SE_Li128ELb1ELb1ELb1ELb0EEENS1_36VarlenDynamicPersistentTileSchedulerILi128ELi48ELi128ELi128ELb1ELb1ELb0ELb0ELb1ELb1EEEEEEEEEvNT_6ParamsE --------------------------
	.section	.text._ZN7cutlass13device_kernelIN5flash19enable_sm80_to_sm89INS1_16FlashAttnFwdSm80INS1_25CollectiveMainloopFwdSm80ILi4ELi1ELb0EN4cute5tupleIJNS5_1CILi128EEENS7_ILi48EEENS7_ILi96EEEEEELi96ENS_10bfloat16_tEfNS_4arch4Sm80ELb0ELb0ELb0ELb1ELb0ELb1ELb1ELb1EEENS1_21CollectiveEpilogueFwdINS6_IJS8_SA_S9_EEENS6_IJNS7_ILi1EEESI_SI_EEESC_SE_Li128ELb1ELb1ELb1ELb0EEENS1_36VarlenDynamicPersistentTileSchedulerILi128ELi48ELi128ELi128ELb1ELb1ELb0ELb0ELb1ELb1EEEEEEEEEvNT_6ParamsE,"ax",@progbits
	.align	128
.text._ZN7cutlass13device_kernelIN5flash19enable_sm80_to_sm89INS1_16FlashAttnFwdSm80INS1_25CollectiveMainloopFwdSm80ILi4ELi1ELb0EN4cute5tupleIJNS5_1CILi128EEENS7_ILi48EEENS7_ILi96EEEEEELi96ENS_10bfloat16_tEfNS_4arch4Sm80ELb0ELb0ELb0ELb1ELb0ELb1ELb1ELb1EEENS1_21CollectiveEpilogueFwdINS6_IJS8_SA_S9_EEENS6_IJNS7_ILi1EEESI_SI_EEESC_SE_Li128ELb1ELb1ELb1ELb0EEENS1_36VarlenDynamicPersistentTileSchedulerILi128ELi48ELi128ELi128ELb1ELb1ELb0ELb0ELb1ELb1EEEEEEEEEvNT_6ParamsE:
        .type           _ZN7cutlass13device_kernelIN5flash19enable_sm80_to_sm89INS1_16FlashAttnFwdSm80INS1_25CollectiveMainloopFwdSm80ILi4ELi1ELb0EN4cute5tupleIJNS5_1CILi128EEENS7_ILi48EEENS7_ILi96EEEEEELi96ENS_10bfloat16_tEfNS_4arch4Sm80ELb0ELb0ELb0ELb1ELb0ELb1ELb1ELb1EEENS1_21CollectiveEpilogueFwdINS6_IJS8_SA_S9_EEENS6_IJNS7_ILi1EEESI_SI_EEESC_SE_Li128ELb1ELb1ELb1ELb0EEENS1_36VarlenDynamicPersistentTileSchedulerILi128ELi48ELi128ELi128ELb1ELb1ELb0ELb0ELb1ELb1EEEEEEEEEvNT_6ParamsE,@function
        .size           _ZN7cutlass13device_kernelIN5flash19enable_sm80_to_sm89INS1_16FlashAttnFwdSm80INS1_25CollectiveMainloopFwdSm80ILi4ELi1ELb0EN4cute5tupleIJNS5_1CILi128EEENS7_ILi48EEENS7_ILi96EEEEEELi96ENS_10bfloat16_tEfNS_4arch4Sm80ELb0ELb0ELb0ELb1ELb0ELb1ELb1ELb1EEENS1_21CollectiveEpilogueFwdINS6_IJS8_SA_S9_EEENS6_IJNS7_ILi1EEESI_SI_EEESC_SE_Li128ELb1ELb1ELb1ELb0EEENS1_36VarlenDynamicPersistentTileSchedulerILi128ELi48ELi128ELi128ELb1ELb1ELb0ELb0ELb1ELb1EEEEEEEEEvNT_6ParamsE,(.L_x_29 - _ZN7cutlass13device_kernelIN5flash19enable_sm80_to_sm89INS1_16FlashAttnFwdSm80INS1_25CollectiveMainloopFwdSm80ILi4ELi1ELb0EN4cute5tupleIJNS5_1CILi128EEENS7_ILi48EEENS7_ILi96EEEEEELi96ENS_10bfloat16_tEfNS_4arch4Sm80ELb0ELb0ELb0ELb1ELb0ELb1ELb1ELb1EEENS1_21CollectiveEpilogueFwdINS6_IJS8_SA_S9_EEENS6_IJNS7_ILi1EEESI_SI_EEESC_SE_Li128ELb1ELb1ELb1ELb0EEENS1_36VarlenDynamicPersistentTileSchedulerILi128ELi48ELi128ELi128ELb1ELb1ELb0ELb0ELb1ELb1EEEEEEEEEvNT_6ParamsE)
        .other          _ZN7cutlass13device_kernelIN5flash19enable_sm80_to_sm89INS1_16FlashAttnFwdSm80INS1_25CollectiveMainloopFwdSm80ILi4ELi1ELb0EN4cute5tupleIJNS5_1CILi128EEENS7_ILi48EEENS7_ILi96EEEEEELi96ENS_10bfloat16_tEfNS_4arch4Sm80ELb0ELb0ELb0ELb1ELb0ELb1ELb1ELb1EEENS1_21CollectiveEpilogueFwdINS6_IJS8_SA_S9_EEENS6_IJNS7_ILi1EEESI_SI_EEESC_SE_Li128ELb1ELb1ELb1ELb0EEENS1_36VarlenDynamicPersistentTileSchedulerILi128ELi48ELi128ELi128ELb1ELb1ELb0ELb0ELb1ELb1EEEEEEEEEvNT_6ParamsE,@"STO_CUDA_ENTRY STV_DEFAULT"
_ZN7cutlass13device_kernelIN5flash19enable_sm80_to_sm89INS1_16FlashAttnFwdSm80INS1_25CollectiveMainloopFwdSm80ILi4ELi1ELb0EN4cute5tupleIJNS5_1CILi128EEENS7_ILi48EEENS7_ILi96EEEEEELi96ENS_10bfloat16_tEfNS_4arch4Sm80ELb0ELb0ELb0ELb1ELb0ELb1ELb1ELb1EEENS1_21CollectiveEpilogueFwdINS6_IJS8_SA_S9_EEENS6_IJNS7_ILi1EEESI_SI_EEESC_SE_Li128ELb1ELb1ELb1ELb0EEENS1_36VarlenDynamicPersistentTileSchedulerILi128ELi48ELi128ELi128ELb1ELb1ELb0ELb0ELb1ELb1EEEEEEEEEvNT_6ParamsE:
[----:B------:R-:W-:Y:S01]  /*0000*/  LDC R1, c[0x0][0x28] ;  /* 0x00000a00ff017b82 */ /* 0x000fe20000000800 */
[----:B------:R-:W-:Y:S05]  /*0010*/  EXIT ;  /* 0x000000000000794d */ /* 0x000fea0003800000 */
.L_x_11:
        /* <DEDUP_REMOVED lines=14> */
.L_x_29:


//--------------------- .text._ZN7cutlass13device_kernelIN5flash19enable_sm80_to_sm89INS1_16FlashAttnFwdSm80INS1_25CollectiveMainloopFwdSm80ILi4ELi1ELb0EN4cute5tupleIJNS5_1CILi128EEENS7_ILi48EEENS7_ILi96EEEEEELi96ENS_10bfloat16_tEfNS_4arch4Sm80ELb0ELb1ELb0ELb0ELb0ELb0ELb1ELb1EEENS1_21CollectiveEpilogueFwdINS6_IJS8_SA_S9_EEENS6_IJNS7_ILi1EEESI_SI_EEESC_SE_Li128ELb0ELb1ELb1ELb0EEENS1_19SingleTileSchedulerILb0ELb1ELb1ELi128EEEEEEEEEvNT_6ParamsE --------------------------
	.section	.text._ZN7cutlass13device_kernelIN5flash19enable_sm80_to_sm89INS1_16FlashAttnFwdSm80INS1_25CollectiveMainloopFwdSm80ILi4ELi1ELb0EN4cute5tupleIJNS5_1CILi128EEENS7_ILi48EEENS7_ILi96EEEEEELi96ENS_10bfloat16_tEfNS_4arch4Sm80ELb0ELb1ELb0ELb0ELb0ELb0ELb1ELb1EEENS1_21CollectiveEpilogueFwdINS6_IJS8_SA_S9_EEENS6_IJNS7_ILi1EEESI_SI_EEESC_SE_Li128ELb0ELb1ELb1ELb0EEENS1_19SingleTileSchedulerILb0ELb1ELb1ELi128EEEEEEEEEvNT_6ParamsE,"ax",@progbits
	.align	128
.text._ZN7cutlass13device_kernelIN5flash19enable_sm80_to_sm89INS1_16FlashAttnFwdSm80INS1_25CollectiveMainloopFwdSm80ILi4ELi1ELb0EN4cute5tupleIJNS5_1CILi128EEENS7_ILi48EEENS7_ILi96EEEEEELi96ENS_10bfloat16_tEfNS_4arch4Sm80ELb0ELb1ELb0ELb0ELb0ELb0ELb1ELb1EEENS1_21CollectiveEpilogueFwdINS6_IJS8_SA_S9_EEENS6_IJNS7_ILi1EEESI_SI_EEESC_SE_Li128ELb0ELb1ELb1ELb0EEENS1_19SingleTileSchedulerILb0ELb1ELb1ELi128EEEEEEEEEvNT_6ParamsE:
        .type           _ZN7cutlass13device_kernelIN5flash19enable_sm80_to_sm89INS1_16FlashAttnFwdSm80INS1_25CollectiveMainloopFwdSm80ILi4ELi1ELb0EN4cute5tupleIJNS5_1CILi128EEENS7_ILi48EEENS7_ILi96EEEEEELi96ENS_10bfloat16_tEfNS_4arch4Sm80ELb0ELb1ELb0ELb0ELb0ELb0ELb1ELb1EEENS1_21CollectiveEpilogueFwdINS6_IJS8_SA_S9_EEENS6_IJNS7_ILi1EEESI_SI_EEESC_SE_Li128ELb0ELb1ELb1ELb0EEENS1_19SingleTileSchedulerILb0ELb1ELb1ELi128EEEEEEEEEvNT_6ParamsE,@function
        .size           _ZN7cutlass13device_kernelIN5flash19enable_sm80_to_sm89INS1_16FlashAttnFwdSm80INS1_25CollectiveMainloopFwdSm80ILi4ELi1ELb0EN4cute5tupleIJNS5_1CILi128EEENS7_ILi48EEENS7_ILi96EEEEEELi96ENS_10bfloat16_tEfNS_4arch4Sm80ELb0ELb1ELb0ELb0ELb0ELb0ELb1ELb1EEENS1_21CollectiveEpilogueFwdINS6_IJS8_SA_S9_EEENS6_IJNS7_ILi1EEESI_SI_EEESC_SE_Li128ELb0ELb1ELb1ELb0EEENS1_19SingleTileSchedulerILb0ELb1ELb1ELi128EEEEEEEEEvNT_6ParamsE,(.L_x_30 - _ZN7cutlass13device_kernelIN5flash19enable_sm80_to_sm89INS1_16FlashAttnFwdSm80INS1_25CollectiveMainloopFwdSm80ILi4ELi1ELb0EN4cute5tupleIJNS5_1CILi128EEENS7_ILi48EEENS7_ILi96EEEEEELi96ENS_10bfloat16_tEfNS_4arch4Sm80ELb0ELb1ELb0ELb0ELb0ELb0ELb1ELb1EEENS1_21CollectiveEpilogueFwdINS6_IJS8_SA_S9_EEENS6_IJNS7_ILi1EEESI_SI_EEESC_SE_Li128ELb0ELb1ELb1ELb0EEENS1_19SingleTileSchedulerILb0ELb1ELb1ELi128EEEEEEEEEvNT_6ParamsE)
        .other          _ZN7cutlass13device_kernelIN5flash19enable_sm80_to_sm89INS1_16FlashAttnFwdSm80INS1_25CollectiveMainloopFwdSm80ILi4ELi1ELb0EN4cute5tupleIJNS5_1CILi128EEENS7_ILi48EEENS7_ILi96EEEEEELi96ENS_10bfloat16_tEfNS_4arch4Sm80ELb0ELb1ELb0ELb0ELb0ELb0ELb1ELb1EEENS1_21CollectiveEpilogueFwdINS6_IJS8_SA_S9_EEENS6_IJNS7_ILi1EEESI_SI_EEESC_SE_Li128ELb0ELb1ELb1ELb0EEENS1_19SingleTileSchedulerILb0ELb1ELb1ELi128EEEEEEEEEvNT_6ParamsE,@"STO_CUDA_ENTRY STV_DEFAULT"
_ZN7cutlass13device_kernelIN5flash19enable_sm80_to_sm89INS1_16FlashAttnFwdSm80INS1_25CollectiveMainloopFwdSm80ILi4ELi1ELb0EN4cute5tupleIJNS5_1CILi128EEENS7_ILi48EEENS7_ILi96EEEEEELi96ENS_10bfloat16_tEfNS_4arch4Sm80ELb0ELb1ELb0ELb0ELb0ELb0ELb1ELb1EEENS1_21CollectiveEpilogueFwdINS6_IJS8_SA_S9_EEENS6_IJNS7_ILi1EEESI_SI_EEESC_SE_Li128ELb0ELb1ELb1ELb0EEENS1_19SingleTileSchedulerILb0ELb1ELb1ELi128EEEEEEEEEvNT_6ParamsE:
[----:B------:R-:W-:Y:S01]  /*0000*/  LDC R1, c[0x0][0x28] ;  /* 0x00000a00ff017b82 */ /* 0x000fe20000000800 */
[----:B------:R-:W-:Y:S05]  /*0010*/  EXIT ;  /* 0x000000000000794d */ /* 0x000fea0003800000 */
.L_x_12:
        /* <DEDUP_REMOVED lines=14> */
.L_x_30:


//--------------------- .text._ZN7cutlass13device_kernelIN5flash19enable_sm80_to_sm89INS1_16FlashAttnFwdSm80INS1_25CollectiveMainloopFwdSm80ILi4ELi1ELb0EN4cute5tupleIJNS5_1CILi128EEENS7_ILi48EEENS7_ILi96EEEEEELi96ENS_10bfloat16_tEfNS_4arch4Sm80ELb0ELb1ELb0ELb1ELb0ELb0ELb1ELb1EEENS1_21CollectiveEpilogueFwdINS6_IJS8_SA_S9_EEENS6_IJNS7_ILi1EEESI_SI_EEESC_SE_Li128ELb1ELb1ELb1ELb0EEENS1_36VarlenDynamicPersistentTileSchedulerILi128ELi48ELi128ELi128ELb1ELb1ELb0ELb1ELb0ELb1EEEEEEEEEvNT_6ParamsE --------------------------
	.section	.text._ZN7cutlass13device_kernelIN5flash19enable_sm80_to_sm89INS1_16FlashAttnFwdSm80INS1_25CollectiveMainloopFwdSm80ILi4ELi1ELb0EN4cute5tupleIJNS5_1CILi128EEENS7_ILi48EEENS7_ILi96EEEEEELi96ENS_10bfloat16_tEfNS_4arch4Sm80ELb0ELb1ELb0ELb1ELb0ELb0ELb1ELb1EEENS1_21CollectiveEpilogueFwdINS6_IJS8_SA_S9_EEENS6_IJNS7_ILi1EEESI_SI_EEESC_SE_Li128ELb1ELb1ELb1ELb0EEENS1_36VarlenDynamicPersistentTileSchedulerILi128ELi48ELi128ELi128ELb1ELb1ELb0ELb1ELb0ELb1EEEEEEEEEvNT_6ParamsE,"ax",@progbits
	.align	128
.text._ZN7cutlass13device_kernelIN5flash19enable_sm80_to_sm89INS1_16FlashAttnFwdSm80INS1_25CollectiveMainloopFwdSm80ILi4ELi1ELb0EN4cute5tupleIJNS5_1CILi128EEENS7_ILi48EEENS7_ILi96EEEEEELi96ENS_10bfloat16_tEfNS_4arch4Sm80ELb0ELb1ELb0ELb1ELb0ELb0ELb1ELb1EEENS1_21CollectiveEpilogueFwdINS6_IJS8_SA_S9_EEENS6_IJNS7_ILi1EEESI_SI_EEESC_SE_Li128ELb1ELb1ELb1ELb0EEENS1_36VarlenDynamicPersistentTileSchedulerILi128ELi48ELi128ELi128ELb1ELb1ELb0ELb1ELb0ELb1EEEEEEEEEvNT_6ParamsE:
        .type           _ZN7cutlass13device_kernelIN5flash19enable_sm80_to_sm89INS1_16FlashAttnFwdSm80INS1_25CollectiveMainloopFwdSm80ILi4ELi1ELb0EN4cute5tupleIJNS5_1CILi128EEENS7_ILi48EEENS7_ILi96EEEEEELi96ENS_10bfloat16_tEfNS_4arch4Sm80ELb0ELb1ELb0ELb1ELb0ELb0ELb1ELb1EEENS1_21CollectiveEpilogueFwdINS6_IJS8_SA_S9_EEENS6_IJNS7_ILi1EEESI_SI_EEESC_SE_Li128ELb1ELb1ELb1ELb0EEENS1_36VarlenDynamicPersistentTileSchedulerILi128ELi48ELi128ELi128ELb1ELb1ELb0ELb1ELb0ELb1EEEEEEEEEvNT_6ParamsE,@function
        .size           _ZN7cutlass13device_kernelIN5flash19enable_sm80_to_sm89INS1_16FlashAttnFwdSm80INS1_25CollectiveMainloopFwdSm80ILi4ELi1ELb0EN4cute5tupleIJNS5_1CILi128EEENS7_ILi48EEENS7_ILi96EEEEEELi96ENS_10bfloat16_tEfNS_4arch4Sm80ELb0ELb1ELb0ELb1ELb0ELb0ELb1ELb1EEENS1_21CollectiveEpilogueFwdINS6_IJS8_SA_S9_EEENS6_IJNS7_ILi1EEESI_SI_EEESC_SE_Li128ELb1ELb1ELb1ELb0EEENS1_36VarlenDynamicPersistentTileSchedulerILi128ELi48ELi128ELi128ELb1ELb1ELb0ELb1ELb0ELb1EEEEEEEEEvNT_6ParamsE,(.L_x_31 - _ZN7cutlass13device_kernelIN5flash19enable_sm80_to_sm89INS1_16FlashAttnFwdSm80INS1_25CollectiveMainloopFwdSm80ILi4ELi1ELb0EN4cute5tupleIJNS5_1CILi128EEENS7_ILi48EEENS7_ILi96EEEEEELi96ENS_10bfloat16_tEfNS_4arch4Sm80ELb0ELb1ELb0ELb1ELb0ELb0ELb1ELb1EEENS1_21CollectiveEpilogueFwdINS6_IJS8_SA_S9_EEENS6_IJNS7_ILi1EEESI_SI_EEESC_SE_Li128ELb1ELb1ELb1ELb0EEENS1_36VarlenDynamicPersistentTileSchedulerILi128ELi48ELi128ELi128ELb1ELb1ELb0ELb1ELb0ELb1EEEEEEEEEvNT_6ParamsE)
        .other          _ZN7cutlass13device_kernelIN5flash19enable_sm80_to_sm89INS1_16FlashAttnFwdSm80INS1_25CollectiveMainloopFwdSm80ILi4ELi1ELb0EN4cute5tupleIJNS5_1CILi128EEENS7_ILi48EEENS7_ILi96EEEEEELi96ENS_10bfloat16_tEfNS_4arch4Sm80ELb0ELb1ELb0ELb1ELb0ELb0ELb1ELb1EEENS1_21CollectiveEpilogueFwdINS6_IJS8_SA_S9_EEENS6_IJNS7_ILi1EEESI_SI_EEESC_SE_Li128ELb1ELb1ELb1ELb0EEENS1_36VarlenDynamicPersistentTileSchedulerILi128ELi48ELi128ELi128ELb1ELb1ELb0ELb1ELb0ELb1EEEEEEEEEvNT_6ParamsE,@"STO_CUDA_ENTRY STV_DEFAULT"
_ZN7cutlass13device_kernelIN5flash19enable_sm80_to_sm89INS1_16FlashAttnFwdSm80INS1_25CollectiveMainloopFwdSm80ILi4ELi1ELb0EN4cute5tupleIJNS5_1CILi128EEENS7_ILi48EEENS7_ILi96EEEEEELi96ENS_10bfloat16_tEfNS_4arch4Sm80ELb0ELb1ELb0ELb1ELb0ELb0ELb1ELb1EEENS1_21CollectiveEpilogueFwdINS6_IJS8_SA_S9_EEENS6_IJNS7_ILi1EEESI_SI_EEESC_SE_Li128ELb1ELb1ELb1ELb0EEENS1_36VarlenDynamicPersistentTileSchedulerILi128ELi48ELi128ELi128ELb1ELb1ELb0ELb1ELb0ELb1EEEEEEEEEvNT_6ParamsE:
[----:B------:R-:W-:Y:S01]  /*0000*/  LDC R1, c[0x0][0x28] ;  /* 0x00000a00ff017b82 */ /* 0x000fe20000000800 */
[----:B------:R-:W-:Y:S05]  /*0010*/  EXIT ;  /* 0x000000000000794d */ /* 0x000fea0003800000 */
.L_x_13:
        /* <DEDUP_REMOVED lines=14> */
.L_x_31:


//--------------------- .text._ZN7cutlass13device_kernelIN5flash19enable_sm80_to_sm89INS1_16FlashAttnFwdSm80INS1_25CollectiveMainloopFwdSm80ILi4ELi1ELb0EN4cute5tupleIJNS5_1CILi128EEENS7_ILi48EEENS7_ILi96EEEEEELi96ENS_10bfloat16_tEfNS_4arch4Sm80ELb0ELb1ELb0ELb1ELb0ELb1ELb1ELb1EEENS1_21CollectiveEpilogueFwdINS6_IJS8_SA_S9_EEENS6_IJNS7_ILi1EEESI_SI_EEESC_SE_Li128ELb1ELb1ELb1ELb0EEENS1_36VarlenDynamicPersistentTileSchedulerILi128ELi48ELi128ELi128ELb1ELb1ELb0ELb1ELb0ELb1EEEEEEEEEvNT_6ParamsE --------------------------
	.section	.text._ZN7cutlass13device_kernelIN5flash19enable_sm80_to_sm89INS1_16FlashAttnFwdSm80INS1_25CollectiveMainloopFwdSm80ILi4ELi1ELb0EN4cute5tupleIJNS5_1CILi128EEENS7_ILi48EEENS7_ILi96EEEEEELi96ENS_10bfloat16_tEfNS_4arch4Sm80ELb0ELb1ELb0ELb1ELb0ELb1ELb1ELb1EEENS1_21CollectiveEpilogueFwdINS6_IJS8_SA_S9_EEENS6_IJNS7_ILi1EEESI_SI_EEESC_SE_Li128ELb1ELb1ELb1ELb0EEENS1_36VarlenDynamicPersistentTileSchedulerILi128ELi48ELi128ELi128ELb1ELb1ELb0ELb1ELb0ELb1EEEEEEEEEvNT_6ParamsE,"ax",@progbits
	.align	128
.text._ZN7cutlass13device_kernelIN5flash19enable_sm80_to_sm89INS1_16FlashAttnFwdSm80INS1_25CollectiveMainloopFwdSm80ILi4ELi1ELb0EN4cute5tupleIJNS5_1CILi128EEENS7_ILi48EEENS7_ILi96EEEEEELi96ENS_10bfloat16_tEfNS_4arch4Sm80ELb0ELb1ELb0ELb1ELb0ELb1ELb1ELb1EEENS1_21CollectiveEpilogueFwdINS6_IJS8_SA_S9_EEENS6_IJNS7_ILi1EEESI_SI_EEESC_SE_Li128ELb1ELb1ELb1ELb0EEENS1_36VarlenDynamicPersistentTileSchedulerILi128ELi48ELi128ELi128ELb1ELb1ELb0ELb1ELb0ELb1EEEEEEEEEvNT_6ParamsE:
        .type           _ZN7cutlass13device_kernelIN5flash19enable_sm80_to_sm89INS1_16FlashAttnFwdSm80INS1_25CollectiveMainloopFwdSm80ILi4ELi1ELb0EN4cute5tupleIJNS5_1CILi128EEENS7_ILi48EEENS7_ILi96EEEEEELi96ENS_10bfloat16_tEfNS_4arch4Sm80ELb0ELb1ELb0ELb1ELb0ELb1ELb1ELb1EEENS1_21CollectiveEpilogueFwdINS6_IJS8_SA_S9_EEENS6_IJNS7_ILi1EEESI_SI_EEESC_SE_Li128ELb1ELb1ELb1ELb0EEENS1_36VarlenDynamicPersistentTileSchedulerILi128ELi48ELi128ELi128ELb1ELb1ELb0ELb1ELb0ELb1EEEEEEEEEvNT_6ParamsE,@function
        .size           _ZN7cutlass13device_kernelIN5flash19enable_sm80_to_sm89INS1_16FlashAttnFwdSm80INS1_25CollectiveMainloopFwdSm80ILi4ELi1ELb0EN4cute5tupleIJNS5_1CILi128EEENS7_ILi48EEENS7_ILi96EEEEEELi96ENS_10bfloat16_tEfNS_4arch4Sm80ELb0ELb1ELb0ELb1ELb0ELb1ELb1ELb1EEENS1_21CollectiveEpilogueFwdINS6_IJS8_SA_S9_EEENS6_IJNS7_ILi1EEESI_SI_EEESC_SE_Li128ELb1ELb1ELb1ELb0EEENS1_36VarlenDynamicPersistentTileSchedulerILi128ELi48ELi128ELi128ELb1ELb1ELb0ELb1ELb0ELb1EEEEEEEEEvNT_6ParamsE,(.L_x_32 - _ZN7cutlass13device_kernelIN5flash19enable_sm80_to_sm89INS1_16FlashAttnFwdSm80INS1_25CollectiveMainloopFwdSm80ILi4ELi1ELb0EN4cute5tupleIJNS5_1CILi128EEENS7_ILi48EEENS7_ILi96EEEEEELi96ENS_10bfloat16_tEfNS_4arch4Sm80ELb0ELb1ELb0ELb1ELb0ELb1ELb1ELb1EEENS1_21CollectiveEpilogueFwdINS6_IJS8_SA_S9_EEENS6_IJNS7_ILi1EEESI_SI_EEESC_SE_Li128ELb1ELb1ELb1ELb0EEENS1_36VarlenDynamicPersistentTileSchedulerILi128ELi48ELi128ELi128ELb1ELb1ELb0ELb1ELb0ELb1EEEEEEEEEvNT_6ParamsE)
        .other          _ZN7cutlass13device_kernelIN5flash19enable_sm80_to_sm89INS1_16FlashAttnFwdSm80INS1_25CollectiveMainloopFwdSm80ILi4ELi1ELb0EN4cute5tupleIJNS5_1CILi128EEENS7_ILi48EEENS7_ILi96EEEEEELi96ENS_10bfloat16_tEfNS_4arch4Sm80ELb0ELb1ELb0ELb1ELb0ELb1ELb1ELb1EEENS1_21CollectiveEpilogueFwdINS6_IJS8_SA_S9_EEENS6_IJNS7_ILi1EEESI_SI_EEESC_SE_Li128ELb1ELb1ELb1ELb0EEENS1_36VarlenDynamicPersistentTileSchedulerILi128ELi48ELi128ELi128ELb1ELb1ELb0ELb1ELb0ELb1EEEEEEEEEvNT_6ParamsE,@"STO_CUDA_ENTRY STV_DEFAULT"
_ZN7cutlass13device_kernelIN5flash19enable_sm80_to_sm89INS1_16FlashAttnFwdSm80INS1_25CollectiveMainloopFwdSm80ILi4ELi1ELb0EN4cute5tupleIJNS5_1CILi128EEENS7_ILi48EEENS7_ILi96EEEEEELi96ENS_10bfloat16_tEfNS_4arch4Sm80ELb0ELb1ELb0ELb1ELb0ELb1ELb1ELb1EEENS1_21CollectiveEpilogueFwdINS6_IJS8_SA_S9_EEENS6_IJNS7_ILi1EEESI_SI_EEESC_SE_Li128ELb1ELb1ELb1ELb0EEENS1_36VarlenDynamicPersistentTileSchedulerILi128ELi48ELi128ELi128ELb1ELb1ELb0ELb1ELb0ELb1EEEEEEEEEvNT_6ParamsE:
[----:B------:R-:W-:Y:S01]  /*0000*/  LDC R1, c[0x0][0x28] ;  /* 0x00000a00ff017b82 */ /* 0x000fe20000000800 */
[----:B------:R-:W-:Y:S05]  /*0010*/  EXIT ;  /* 0x000000000000794d */ /* 0x000fea0003800000 */
.L_x_14:
        /* <DEDUP_REMOVED lines=14> */
.L_x_32:


//--------------------- .text._ZN7cutlass13device_kernelIN5flash19enable_sm80_to_sm89INS1_16FlashAttnFwdSm80INS1_25CollectiveMainloopFwdSm80ILi4ELi1ELb0EN4cute5tupleIJNS5_1CILi128EEENS7_ILi64EEENS7_ILi96EEEEEELi96ENS_10bfloat16_tEfNS_4arch4Sm80ELb1ELb0ELb0ELb0ELb0ELb0ELb1ELb1EEENS1_21CollectiveEpilogueFwdINS6_IJS8_SA_S9_EEENS6_IJNS7_ILi1EEESI_SI_EEESC_SE_Li128ELb0ELb1ELb1ELb0EEENS1_30DynamicPersistentTileSchedulerILi128ELi128ELb1ELb1ELb0EEEEEEEEEvNT_6ParamsE --------------------------
	.section	.text._ZN7cutlass13device_kernelIN5flash19enable_sm80_to_sm89INS1_16FlashAttnFwdSm80INS1_25CollectiveMainloopFwdSm80ILi4ELi1ELb0EN4cute5tupleIJNS5_1CILi128EEENS7_ILi64EEENS7_ILi96EEEEEELi96ENS_10bfloat16_tEfNS_4arch4Sm80ELb1ELb0ELb0ELb0ELb0ELb0ELb1ELb1EEENS1_21CollectiveEpilogueFwdINS6_IJS8_SA_S9_EEENS6_IJNS7_ILi1EEESI_SI_EEESC_SE_Li128ELb0ELb1ELb1ELb0EEENS1_30DynamicPersistentTileSchedulerILi128ELi128ELb1ELb1ELb0EEEEEEEEEvNT_6ParamsE,"ax",@progbits
	.align	128
.text._ZN7cutlass13device_kernelIN5flash19enable_sm80_to_sm89INS1_16FlashAttnFwdSm80INS1_25CollectiveMainloopFwdSm80ILi4ELi1ELb0EN4cute5tupleIJNS5_1CILi128EEENS7_ILi64EEENS7_ILi96EEEEEELi96ENS_10bfloat16_tEfNS_4arch4Sm80ELb1ELb0ELb0ELb0ELb0ELb0ELb1ELb1EEENS1_21CollectiveEpilogueFwdINS6_IJS8_SA_S9_EEENS6_IJNS7_ILi1EEESI_SI_EEESC_SE_Li128ELb0ELb1ELb1ELb0EEENS1_30DynamicPersistentTileSchedulerILi128ELi128ELb1ELb1ELb0EEEEEEEEEvNT_6ParamsE:
        .type           _ZN7cutlass13device_kernelIN5flash19enable_sm80_to_sm89INS1_16FlashAttnFwdSm80INS1_25CollectiveMainloopFwdSm80ILi4ELi1ELb0EN4cute5tupleIJNS5_1CILi128EEENS7_ILi64EEENS7_ILi96EEEEEELi96ENS_10bfloat16_tEfNS_4arch4Sm80ELb1ELb0ELb0ELb0ELb0ELb0ELb1ELb1EEENS1_21CollectiveEpilogueFwdINS6_IJS8_SA_S9_EEENS6_IJNS7_ILi1EEESI_SI_EEESC_SE_Li128ELb0ELb1ELb1ELb0EEENS1_30DynamicPersistentTileSchedulerILi128ELi128ELb1ELb1ELb0EEEEEEEEEvNT_6ParamsE,@function
        .size           _ZN7cutlass13device_kernelIN5flash19enable_sm80_to_sm89INS1_16FlashAttnFwdSm80INS1_25CollectiveMainloopFwdSm80ILi4ELi1ELb0EN4cute5tupleIJNS5_1CILi128EEENS7_ILi64EEENS7_ILi96EEEEEELi96ENS_10bfloat16_tEfNS_4arch4Sm80ELb1ELb0ELb0ELb0ELb0ELb0ELb1ELb1EEENS1_21CollectiveEpilogueFwdINS6_IJS8_SA_S9_EEENS6_IJNS7_ILi1EEESI_SI_EEESC_SE_Li128ELb0ELb1ELb1ELb0EEENS1_30DynamicPersistentTileSchedulerILi128ELi128ELb1ELb1ELb0EEEEEEEEEvNT_6ParamsE,(.L_x_33 - _ZN7cutlass13device_kernelIN5flash19enable_sm80_to_sm89INS1_16FlashAttnFwdSm80INS1_25CollectiveMainloopFwdSm80ILi4ELi1ELb0EN4cute5tupleIJNS5_1CILi128EEENS7_ILi64EEENS7_ILi96EEEEEELi96ENS_10bfloat16_tEfNS_4arch4Sm80ELb1ELb0ELb0ELb0ELb0ELb0ELb1ELb1EEENS1_21CollectiveEpilogueFwdINS6_IJS8_SA_S9_EEENS6_IJNS7_ILi1EEESI_SI_EEESC_SE_Li128ELb0ELb1ELb1ELb0EEENS1_30DynamicPersistentTileSchedulerILi128ELi128ELb1ELb1ELb0EEEEEEEEEvNT_6ParamsE)
        .other          _ZN7cutlass13device_kernelIN5flash19enable_sm80_to_sm89INS1_16FlashAttnFwdSm80INS1_25CollectiveMainloopFwdSm80ILi4ELi1ELb0EN4cute5tupleIJNS5_1CILi128EEENS7_ILi64EEENS7_ILi96EEEEEELi96ENS_10bfloat16_tEfNS_4arch4Sm80ELb1ELb0ELb0ELb0ELb0ELb0ELb1ELb1EEENS1_21CollectiveEpilogueFwdINS6_IJS8_SA_S9_EEENS6_IJNS7_ILi1EEESI_SI_EEESC_SE_Li128ELb0ELb1ELb1ELb0EEENS1_30DynamicPersistentTileSchedulerILi128ELi128ELb1ELb1ELb0EEEEEEEEEvNT_6ParamsE,@"STO_CUDA_ENTRY STV_DEFAULT"
_ZN7cutlass13device_kernelIN5flash19enable_sm80_to_sm89INS1_16FlashAttnFwdSm80INS1_25CollectiveMainloopFwdSm80ILi4ELi1ELb0EN4cute5tupleIJNS5_1CILi128EEENS7_ILi64EEENS7_ILi96EEEEEELi96ENS_10bfloat16_tEfNS_4arch4Sm80ELb1ELb0ELb0ELb0ELb0ELb0ELb1ELb1EEENS1_21CollectiveEpilogueFwdINS6_IJS8_SA_S9_EEENS6_IJNS7_ILi1EEESI_SI_EEESC_SE_Li128ELb0ELb1ELb1ELb0EEENS1_30DynamicPersistentTileSchedulerILi128ELi128ELb1ELb1ELb0EEEEEEEEEvNT_6ParamsE:
[----:B------:R-:W-:Y:S01]  /*0000*/  LDC R1, c[0x0][0x28] ;  /* 0x00000a00ff017b82 */ /* 0x000fe20000000800 */
[----:B------:R-:W-:Y:S05]  /*0010*/  EXIT ;  /* 0x000000000000794d */ /* 0x000fea0003800000 */
.L_x_15:
        /* <DEDUP_REMOVED lines=14> */
.L_x_33:


//--------------------- .text._ZN7cutlass13device_kernelIN5flash19enable_sm80_to_sm89INS1_16FlashAttnFwdSm80INS1_25CollectiveMainloopFwdSm80ILi4ELi1ELb0EN4cute5tupleIJNS5_1CILi128EEENS7_ILi48EEENS7_ILi96EEEEEELi96ENS_10bfloat16_tEfNS_4arch4Sm80ELb1ELb0ELb0ELb1ELb0ELb0ELb1ELb1EEENS1_21CollectiveEpilogueFwdINS6_IJS8_SA_S9_EEENS6_IJNS7_ILi1EEESI_SI_EEESC_SE_Li128ELb1ELb1ELb1ELb0EEENS1_36VarlenDynamicPersistentTileSchedulerILi128ELi48ELi128ELi128ELb1ELb1ELb0ELb1ELb1ELb1EEEEEEEEEvNT_6ParamsE --------------------------
	.section	.text._ZN7cutlass13device_kernelIN5flash19enable_sm80_to_sm89INS1_16FlashAttnFwdSm80INS1_25CollectiveMainloopFwdSm80ILi4ELi1ELb0EN4cute5tupleIJNS5_1CILi128EEENS7_ILi48EEENS7_ILi96EEEEEELi96ENS_10bfloat16_tEfNS_4arch4Sm80ELb1ELb0ELb0ELb1ELb0ELb0ELb1ELb1EEENS1_21CollectiveEpilogueFwdINS6_IJS8_SA_S9_EEENS6_IJNS7_ILi1EEESI_SI_EEESC_SE_Li128ELb1ELb1ELb1ELb0EEENS1_36VarlenDynamicPersistentTileSchedulerILi128ELi48ELi128ELi128ELb1ELb1ELb0ELb1ELb1ELb1EEEEEEEEEvNT_6ParamsE,"ax",@progbits
	.align	128
.text._ZN7cutlass13device_kernelIN5flash19enable_sm80_to_sm89INS1_16FlashAttnFwdSm80INS1_25CollectiveMainloopFwdSm80ILi4ELi1ELb0EN4cute5tupleIJNS5_1CILi128EEENS7_ILi48EEENS7_ILi96EEEEEELi96ENS_10bfloat16_tEfNS_4arch4Sm80ELb1ELb0ELb0ELb1ELb0ELb0ELb1ELb1EEENS1_21CollectiveEpilogueFwdINS6_IJS8_SA_S9_EEENS6_IJNS7_ILi1EEESI_SI_EEESC_SE_Li128ELb1ELb1ELb1ELb0EEENS1_36VarlenDynamicPersistentTileSchedulerILi128ELi48ELi128ELi128ELb1ELb1ELb0ELb1ELb1ELb1EEEEEEEEEvNT_6ParamsE:
        .type           _ZN7cutlass13device_kernelIN5flash19enable_sm80_to_sm89INS1_16FlashAttnFwdSm80INS1_25CollectiveMainloopFwdSm80ILi4ELi1ELb0EN4cute5tupleIJNS5_1CILi128EEENS7_ILi48EEENS7_ILi96EEEEEELi96ENS_10bfloat16_tEfNS_4arch4Sm80ELb1ELb0ELb0ELb1ELb0ELb0ELb1ELb1EEENS1_21CollectiveEpilogueFwdINS6_IJS8_SA_S9_EEENS6_IJNS7_ILi1EEESI_SI_EEESC_SE_Li128ELb1ELb1ELb1ELb0EEENS1_36VarlenDynamicPersistentTileSchedulerILi128ELi48ELi128ELi128ELb1ELb1ELb0ELb1ELb1ELb1EEEEEEEEEvNT_6ParamsE,@function
        .size           _ZN7cutlass13device_kernelIN5flash19enable_sm80_to_sm89INS1_16FlashAttnFwdSm80INS1_25CollectiveMainloopFwdSm80ILi4ELi1ELb0EN4cute5tupleIJNS5_1CILi128EEENS7_ILi48EEENS7_ILi96EEEEEELi96ENS_10bfloat16_tEfNS_4arch4Sm80ELb1ELb0ELb0ELb1ELb0ELb0ELb1ELb1EEENS1_21CollectiveEpilogueFwdINS6_IJS8_SA_S9_EEENS6_IJNS7_ILi1EEESI_SI_EEESC_SE_Li128ELb1ELb1ELb1ELb0EEENS1_36VarlenDynamicPersistentTileSchedulerILi128ELi48ELi128ELi128ELb1ELb1ELb0ELb1ELb1ELb1EEEEEEEEEvNT_6ParamsE,(.L_x_34 - _ZN7cutlass13device_kernelIN5flash19enable_sm80_to_sm89INS1_16FlashAttnFwdSm80INS1_25CollectiveMainloopFwdSm80ILi4ELi1ELb0EN4cute5tupleIJNS5_1CILi128EEENS7_ILi48EEENS7_ILi96EEEEEELi96ENS_10bfloat16_tEfNS_4arch4Sm80ELb1ELb0ELb0ELb1ELb0ELb0ELb1ELb1EEENS1_21CollectiveEpilogueFwdINS6_IJS8_SA_S9_EEENS6_IJNS7_ILi1EEESI_SI_EEESC_SE_Li128ELb1ELb1ELb1ELb0EEENS1_36VarlenDynamicPersistentTileSchedulerILi128ELi48ELi128ELi128ELb1ELb1ELb0ELb1ELb1ELb1EEEEEEEEEvNT_6ParamsE)
        .other          _ZN7cutlass13device_kernelIN5flash19enable_sm80_to_sm89INS1_16FlashAttnFwdSm80INS1_25CollectiveMainloopFwdSm80ILi4ELi1ELb0EN4cute5tupleIJNS5_1CILi128EEENS7_ILi48EEENS7_ILi96EEEEEELi96ENS_10bfloat16_tEfNS_4arch4Sm80ELb1ELb0ELb0ELb1ELb0ELb0ELb1ELb1EEENS1_21CollectiveEpilogueFwdINS6_IJS8_SA_S9_EEENS6_IJNS7_ILi1EEESI_SI_EEESC_SE_Li128ELb1ELb1ELb1ELb0EEENS1_36VarlenDynamicPersistentTileSchedulerILi128ELi48ELi128ELi128ELb1ELb1ELb0ELb1ELb1ELb1EEEEEEEEEvNT_6ParamsE,@"STO_CUDA_ENTRY STV_DEFAULT"
_ZN7cutlass13device_kernelIN5flash19enable_sm80_to_sm89INS1_16FlashAttnFwdSm80INS1_25CollectiveMainloopFwdSm80ILi4ELi1ELb0EN4cute5tupleIJNS5_1CILi128EEENS7_ILi48EEENS7_ILi96EEEEEELi96ENS_10bfloat16_tEfNS_4arch4Sm80ELb1ELb0ELb0ELb1ELb0ELb0ELb1ELb1EEENS1_21CollectiveEpilogueFwdINS6_IJS8_SA_S9_EEENS6_IJNS7_ILi1EEESI_SI_EEESC_SE_Li128ELb1ELb1ELb1ELb0EEENS1_36VarlenDynamicPersistentTileSchedulerILi128ELi48ELi128ELi128ELb1ELb1ELb0ELb1ELb1ELb1EEEEEEEEEvNT_6ParamsE:
[----:B------:R-:W-:Y:S01]  /*0000*/  LDC R1, c[0x0][0x28] ;  /* 0x00000a00ff017b82 */ /* 0x000fe20000000800 */
[----:B------:R-:W-:Y:S05]  /*0010*/  EXIT ;  /* 0x000000000000794d */ /* 0x000fea0003800000 */
.L_x_16:
        /* <DEDUP_REMOVED lines=14> */
.L_x_34:


//--------------------- .text._ZN7cutlass13device_kernelIN5flash19enable_sm80_to_sm89INS1_16FlashAttnFwdSm80INS1_25CollectiveMainloopFwdSm80ILi4ELi1ELb0EN4cute5tupleIJNS5_1CILi128EEENS7_ILi48EEENS7_ILi96EEEEEELi96ENS_10bfloat16_tEfNS_4arch4Sm80ELb1ELb0ELb0ELb1ELb0ELb1ELb1ELb1EEENS1_21CollectiveEpilogueFwdINS6_IJS8_SA_S9_EEENS6_IJNS7_ILi1EEESI_SI_EEESC_SE_Li128ELb1ELb1ELb1ELb0EEENS1_36VarlenDynamicPersistentTileSchedulerILi128ELi48ELi128ELi128ELb1ELb1ELb0ELb1ELb1ELb1EEEEEEEEEvNT_6ParamsE --------------------------
	.section	.text._ZN7cutlass13device_kernelIN5flash19enable_sm80_to_sm89INS1_16FlashAttnFwdSm80INS1_25CollectiveMainloopFwdSm80ILi4ELi1ELb0EN4cute5tupleIJNS5_1CILi128EEENS7_ILi48EEENS7_ILi96EEEEEELi96ENS_10bfloat16_tEfNS_4arch4Sm80ELb1ELb0ELb0ELb1ELb0ELb1ELb1ELb1EEENS1_21CollectiveEpilogueFwdINS6_IJS8_SA_S9_EEENS6_IJNS7_ILi1EEESI_SI_EEESC_SE_Li128ELb1ELb1ELb1ELb0EEENS1_36VarlenDynamicPersistentTileSchedulerILi128ELi48ELi128ELi128ELb1ELb1ELb0ELb1ELb1ELb1EEEEEEEEEvNT_6ParamsE,"ax",@progbits
	.align	128
.text._ZN7cutlass13device_kernelIN5flash19enable_sm80_to_sm89INS1_16FlashAttnFwdSm80INS1_25CollectiveMainloopFwdSm80ILi4ELi1ELb0EN4cute5tupleIJNS5_1CILi128EEENS7_ILi48EEENS7_ILi96EEEEEELi96ENS_10bfloat16_tEfNS_4arch4Sm80ELb1ELb0ELb0ELb1ELb0ELb1ELb1ELb1EEENS1_21CollectiveEpilogueFwdINS6_IJS8_SA_S9_EEENS6_IJNS7_ILi1EEESI_SI_EEESC_SE_Li128ELb1ELb1ELb1ELb0EEENS1_36VarlenDynamicPersistentTileSchedulerILi128ELi48ELi128ELi128ELb1ELb1ELb0ELb1ELb1ELb1EEEEEEEEEvNT_6ParamsE:
        .type           _ZN7cutlass13device_kernelIN5flash19enable_sm80_to_sm89INS1_16FlashAttnFwdSm80INS1_25CollectiveMainloopFwdSm80ILi4ELi1ELb0EN4cute5tupleIJNS5_1CILi128EEENS7_ILi48EEENS7_ILi96EEEEEELi96ENS_10bfloat16_tEfNS_4arch4Sm80ELb1ELb0ELb0ELb1ELb0ELb1ELb1ELb1EEENS1_21CollectiveEpilogueFwdINS6_IJS8_SA_S9_EEENS6_IJNS7_ILi1EEESI_SI_EEESC_SE_Li128ELb1ELb1ELb1ELb0EEENS1_36VarlenDynamicPersistentTileSchedulerILi128ELi48ELi128ELi128ELb1ELb1ELb0ELb1ELb1ELb1EEEEEEEEEvNT_6ParamsE,@function
        .size           _ZN7cutlass13device_kernelIN5flash19enable_sm80_to_sm89INS1_16FlashAttnFwdSm80INS1_25CollectiveMainloopFwdSm80ILi4ELi1ELb0EN4cute5tupleIJNS5_1CILi128EEENS7_ILi48EEENS7_ILi96EEEEEELi96ENS_10bfloat16_tEfNS_4arch4Sm80ELb1ELb0ELb0ELb1ELb0ELb1ELb1ELb1EEENS1_21CollectiveEpilogueFwdINS6_IJS8_SA_S9_EEENS6_IJNS7_ILi1EEESI_SI_EEESC_SE_Li128ELb1ELb1ELb1ELb0EEENS1_36VarlenDynamicPersistentTileSchedulerILi128ELi48ELi128ELi128ELb1ELb1ELb0ELb1ELb1ELb1EEEEEEEEEvNT_6ParamsE,(.L_x_35 - _ZN7cutlass13device_kernelIN5flash19enable_sm80_to_sm89INS1_16FlashAttnFwdSm80INS1_25CollectiveMainloopFwdSm80ILi4ELi1ELb0EN4cute5tupleIJNS5_1CILi128EEENS7_ILi48EEENS7_ILi96EEEEEELi96ENS_10bfloat16_tEfNS_4arch4Sm80ELb1ELb0ELb0ELb1ELb0ELb1ELb1ELb1EEENS1_21CollectiveEpilogueFwdINS6_IJS8_SA_S9_EEENS6_IJNS7_ILi1EEESI_SI_EEESC_SE_Li128ELb1ELb1ELb1ELb0EEENS1_36VarlenDynamicPersistentTileSchedulerILi128ELi48ELi128ELi128ELb1ELb1ELb0ELb1ELb1ELb1EEEEEEEEEvNT_6ParamsE)
        .other          _ZN7cutlass13device_kernelIN5flash19enable_sm80_to_sm89INS1_16FlashAttnFwdSm80INS1_25CollectiveMainloopFwdSm80ILi4ELi1ELb0EN4cute5tupleIJNS5_1CILi128EEENS7_ILi48EEENS7_ILi96EEEEEELi96ENS_10bfloat16_tEfNS_4arch4Sm80ELb1ELb0ELb0ELb1ELb0ELb1ELb1ELb1EEENS1_21CollectiveEpilogueFwdINS6_IJS8_SA_S9_EEENS6_IJNS7_ILi1EEESI_SI_EEESC_SE_Li128ELb1ELb1ELb1ELb0EEENS1_36VarlenDynamicPersistentTileSchedulerILi128ELi48ELi128ELi128ELb1ELb1ELb0ELb1ELb1ELb1EEEEEEEEEvNT_6ParamsE,@"STO_CUDA_ENTRY STV_DEFAULT"
_ZN7cutlass13device_kernelIN5flash19enable_sm80_to_sm89INS1_16FlashAttnFwdSm80INS1_25CollectiveMainloopFwdSm80ILi4ELi1ELb0EN4cute5tupleIJNS5_1CILi128EEENS7_ILi48EEENS7_ILi96EEEEEELi96ENS_10bfloat16_tEfNS_4arch4Sm80ELb1ELb0ELb0ELb1ELb0ELb1ELb1ELb1EEENS1_21CollectiveEpilogueFwdINS6_IJS8_SA_S9_EEENS6_IJNS7_ILi1EEESI_SI_EEESC_SE_Li128ELb1ELb1ELb1ELb0EEENS1_36VarlenDynamicPersistentTileSchedulerILi128ELi48ELi128ELi128ELb1ELb1ELb0ELb1ELb1ELb1EEEEEEEEEvNT_6ParamsE:
[----:B------:R-:W-:Y:S01]  /*0000*/  LDC R1, c[0x0][0x28] ;  /* 0x00000a00ff017b82 */ /* 0x000fe20000000800 */
[----:B------:R-:W-:Y:S05]  /*0010*/  EXIT ;  /* 0x000000000000794d */ /* 0x000fea0003800000 */
.L_x_17:
        /* <DEDUP_REMOVED lines=14> */
.L_x_35:


//--------------------- .nv.shared.reserved.0     --------------------------
	.section	.nv.shared.reserved.0,"aw",@nobits
	.weak		__nv_reservedSMEM_offset_0_alias
	.size		__nv_reservedSMEM_offset_0_alias, 0, 0
	.other		__nv_reservedSMEM_offset_0_alias,@"STO_CUDA_RESERVED_SHARED STV_DEFAULT"
__nv_reservedSMEM_offset_0_alias:
	.zero		0


//--------------------- .nv.global                --------------------------
	.section	.nv.global,"aw",@nobits
.nv.global:
	.type		_ZN82_INTERNAL_67ea0664_46_flash_fwd_hdim96_bf16_split_softcapall_sm80_cu_4022bc09_36524cute1_E,@object
	.size		_ZN82_INTERNAL_67ea0664_46_flash_fwd_hdim96_bf16_split_softcapall_sm80_cu_4022bc09_36524cute1_E,(_ZN82_INTERNAL_67ea0664_46_flash_fwd_hdim96_bf16_split_softcapall_sm80_cu_4022bc09_36524cuda3std3__45__cpo6cbeginE - _ZN82_INTERNAL_67ea0664_46_flash_fwd_hdim96_bf16_split_softcapall_sm80_cu_4022bc09_36524cute1_E)
_ZN82_INTERNAL_67ea0664_46_flash_fwd_hdim96_bf16_split_softcapall_sm80_cu_4022bc09_36524cute1_E:
	.zero		1
	.type		_ZN82_INTERNAL_67ea0664_46_flash_fwd_hdim96_bf16_split_softcapall_sm80_cu_4022bc09_36524cuda3std3__45__cpo6cbeginE,@object
	.size		_ZN82_INTERNAL_67ea0664_46_flash_fwd_hdim96_bf16_split_softcapall_sm80_cu_4022bc09_36524cuda3std3__45__cpo6cbeginE,(_ZN82_INTERNAL_67ea0664_46_flash_fwd_hdim96_bf16_split_softcapall_sm80_cu_4022bc09_36524cuda3std3__48in_placeE - _ZN82_INTERNAL_67ea0664_46_flash_fwd_hdim96_bf16_split_softcapall_sm80_cu_4022bc09_36524cuda3std3__45__cpo6cbeginE)
_ZN82_INTERNAL_67ea0664_46_flash_fwd_hdim96_bf16_split_softcapall_sm80_cu_4022bc09_36524cuda3std3__45__cpo6cbeginE:
	.zero		1
	.type		_ZN82_INTERNAL_67ea0664_46_flash_fwd_hdim96_bf16_split_softcapall_sm80_cu_4022bc09_36524cuda3std3__48in_placeE,@object
	.size		_ZN82_INTERNAL_67ea0664_46_flash_fwd_hdim96_bf16_split_softcapall_sm80_cu_4022bc09_36524cuda3std3__48in_placeE,(_ZN82_INTERNAL_67ea0664_46_flash_fwd_hdim96_bf16_split_softcapall_sm80_cu_4022bc09_36524cuda3std6ranges3__45__cpo9iter_moveE - _ZN82_INTERNAL_67ea0664_46_flash_fwd_hdim96_bf16_split_softcapall_sm80_cu_4022bc09_36524cuda3std3__48in_placeE)
_ZN82_INTERNAL_67ea0664_46_flash_fwd_hdim96_bf16_split_softcapall_sm80_cu_4022bc09_36524cuda3std3__48in_placeE:
	.zero		1
	.type		_ZN82_INTERNAL_67ea0664_46_flash_fwd_hdim96_bf16_split_softcapall_sm80_cu_4022bc09_36524cuda3std6ranges3__45__cpo9iter_moveE,@object
	.size		_ZN82_INTERNAL_67ea0664_46_flash_fwd_hdim96_bf16_split_softcapall_sm80_cu_4022bc09_36524cuda3std6ranges3__45__cpo9iter_moveE,(_ZN82_INTERNAL_67ea0664_46_flash_fwd_hdim96_bf16_split_softcapall_sm80_cu_4022bc09_36524cuda3std3__45__cpo5beginE - _ZN82_INTERNAL_67ea0664_46_flash_fwd_hdim96_bf16_split_softcapall_sm80_cu_4022bc09_36524cuda3std6ranges3__45__cpo9iter_moveE)
_ZN82_INTERNAL_67ea0664_46_flash_fwd_hdim96_bf16_split_softcapall_sm80_cu_4022bc09_36524cuda3std6ranges3__45__cpo9iter_moveE:
	.zero		1
	.type		_ZN82_INTERNAL_67ea0664_46_flash_fwd_hdim96_bf16_split_softcapall_sm80_cu_4022bc09_36524cuda3std3__45__cpo5beginE,@object
	.size		_ZN82_INTERNAL_67ea0664_46_flash_fwd_hdim96_bf16_split_softcapall_sm80_cu_4022bc09_36524cuda3std3__45__cpo5beginE,(_ZN82_INTERNAL_67ea0664_46_flash_fwd_hdim96_bf16_split_softcapall_sm80_cu_4022bc09_36524cuda3std3__484_GLOBAL__N__67ea0664_46_flash_fwd_hdim96_bf16_split_softcapall_sm80_cu_4022bc09_36526ignoreE - _ZN82_INTERNAL_67ea0664_46_flash_fwd_hdim96_bf16_split_softcapall_sm80_cu_4022bc09_36524cuda3std3__45__cpo5beginE)
_ZN82_INTERNAL_67ea0664_46_flash_fwd_hdim96_bf16_split_softcapall_sm80_cu_4022bc09_36524cuda3std3__45__cpo5beginE:
	.zero		1
	.type		_ZN82_INTERNAL_67ea0664_46_flash_fwd_hdim96_bf16_split_softcapall_sm80_cu_4022bc09_36524cuda3std3__484_GLOBAL__N__67ea0664_46_flash_fwd_hdim96_bf16_split_softcapall_sm80_cu_4022bc09_36526ignoreE,@object
	.size		_ZN82_INTERNAL_67ea0664_46_flash_fwd_hdim96_bf16_split_softcapall_sm80_cu_4022bc09_36524cuda3std3__484_GLOBAL__N__67ea0664_46_flash_fwd_hdim96_bf16_split_softcapall_sm80_cu_4022bc09_36526ignoreE,(_ZN82_INTERNAL_67ea0664_46_flash_fwd_hdim96_bf16_split_softcapall_sm80_cu_4022bc09_36524cute7productE - _ZN82_INTERNAL_67ea0664_46_flash_fwd_hdim96_bf16_split_softcapall_sm80_cu_4022bc09_36524cuda3std3__484_GLOBAL__N__67ea0664_46_flash_fwd_hdim96_bf16_split_softcapall_sm80_cu_4022bc09_36526ignoreE)
_ZN82_INTERNAL_67ea0664_46_flash_fwd_hdim96_bf16_split_softcapall_sm80_cu_4022bc09_36524cuda3std3__484_GLOBAL__N__67ea0664_46_flash_fwd_hdim96_bf16_split_softcapall_sm80_cu_4022bc09_36526ignoreE:
	.zero		1
	.type		_ZN82_INTERNAL_67ea0664_46_flash_fwd_hdim96_bf16_split_softcapall_sm80_cu_4022bc09_36524cute7productE,@object
	.size		_ZN82_INTERNAL_67ea0664_46_flash_fwd_hdim96_bf16_split_softcapall_sm80_cu_4022bc09_36524cute7productE,(_ZN82_INTERNAL_67ea0664_46_flash_fwd_hdim96_bf16_split_softcapall_sm80_cu_4022bc09_36524cuda3std3__45__cpo3endE - _ZN82_INTERNAL_67ea0664_46_flash_fwd_hdim96_bf16_split_softcapall_sm80_cu_4022bc09_36524cute7productE)
_ZN82_INTERNAL_67ea0664_46_flash_fwd_hdim96_bf16_split_softcapall_sm80_cu_4022bc09_36524cute7productE:
	.zero		1
	.type		_ZN82_INTERNAL_67ea0664_46_flash_fwd_hdim96_bf16_split_softcapall_sm80_cu_4022bc09_36524cuda3std3__45__cpo3endE,@object
	.size		_ZN82_INTERNAL_67ea0664_46_flash_fwd_hdim96_bf16_split_softcapall_sm80_cu_4022bc09_36524cuda3std3__45__cpo3endE,(_ZN82_INTERNAL_67ea0664_46_flash_fwd_hdim96_bf16_split_softcapall_sm80_cu_4022bc09_36524cuda3std3__419piecewise_constructE - _ZN82_INTERNAL_67ea0664_46_flash_fwd_hdim96_bf16_split_softcapall_sm80_cu_4022bc09_36524cuda3std3__45__cpo3endE)
_ZN82_INTERNAL_67ea0664_46_flash_fwd_hdim96_bf16_split_softcapall_sm80_cu_4022bc09_36524cuda3std3__45__cpo3endE:
	.zero		1
	.type		_ZN82_INTERNAL_67ea0664_46_flash_fwd_hdim96_bf16_split_softcapall_sm80_cu_4022bc09_36524cuda3std3__419piecewise_constructE,@object
	.size		_ZN82_INTERNAL_67ea0664_46_flash_fwd_hdim96_bf16_split_softcapall_sm80_cu_4022bc09_36524cuda3std3__419piecewise_constructE,(_ZN82_INTERNAL_67ea0664_46_flash_fwd_hdim96_bf16_split_softcapall_sm80_cu_4022bc09_36524cuda3std3__45__cpo4cendE - _ZN82_INTERNAL_67ea0664_46_flash_fwd_hdim96_bf16_split_softcapall_sm80_cu_4022bc09_36524cuda3std3__419piecewise_constructE)
_ZN82_INTERNAL_67ea0664_46_flash_fwd_hdim96_bf16_split_softcapall_sm80_cu_4022bc09_36524cuda3std3__419piecewise_constructE:
	.zero		1
	.type		_ZN82_INTERNAL_67ea0664_46_flash_fwd_hdim96_bf16_split_softcapall_sm80_cu_4022bc09_36524cuda3std3__45__cpo4cendE,@object
	.size		_ZN82_INTERNAL_67ea0664_46_flash_fwd_hdim96_bf16_split_softcapall_sm80_cu_4022bc09_36524cuda3std3__45__cpo4cendE,(_ZN82_INTERNAL_67ea0664_46_flash_fwd_hdim96_bf16_split_softcapall_sm80_cu_4022bc09_36524cuda3std6ranges3__45__cpo4swapE - _ZN82_INTERNAL_67ea0664_46_flash_fwd_hdim96_bf16_split_softcapall_sm80_cu_4022bc09_36524cuda3std3__45__cpo4cendE)
_ZN82_INTERNAL_67ea0664_46_flash_fwd_hdim96_bf16_split_softcapall_sm80_cu_4022bc09_36524cuda3std3__45__cpo4cendE:
	.zero		1
	.type		_ZN82_INTERNAL_67ea0664_46_flash_fwd_hdim96_bf16_split_softcapall_sm80_cu_4022bc09_36524cuda3std6ranges3__45__cpo4swapE,@object
	.size		_ZN82_INTERNAL_67ea0664_46_flash_fwd_hdim96_bf16_split_softcapall_sm80_cu_4022bc09_36524cuda3std6ranges3__45__cpo4swapE,(.L_7 - _ZN82_INTERNAL_67ea0664_46_flash_fwd_hdim96_bf16_split_softcapall_sm80_cu_4022bc09_36524cuda3std6ranges3__45__cpo4swapE)
_ZN82_INTERNAL_67ea0664_46_flash_fwd_hdim96_bf16_split_softcapall_sm80_cu_4022bc09_36524cuda3std6ranges3__45__cpo4swapE:
	.zero		1
.L_7:


//--------------------- .nv.constant0._ZN7cutlass13device_kernelIN5flash19enable_sm80_to_sm89INS1_16FlashAttnFwdSm80INS1_25CollectiveMainloopFwdSm80ILi4ELi1ELb0EN4cute5tupleIJNS5_1CILi128EEENS7_ILi64EEENS7_ILi96EEEEEELi96ENS_10bfloat16_tEfNS_4arch4Sm80ELb0ELb0ELb1ELb0ELb0ELb0ELb1ELb1EEENS1_21CollectiveEpilogueFwdINS6_IJS8_SA_S9_EEENS6_IJNS7_ILi1EEESI_SI_EEESC_SE_Li128ELb0ELb1ELb1ELb0EEENS1_19SingleTileSchedulerILb0ELb1ELb1ELi128EEEEEEEEEvNT_6ParamsE --------------------------
	.section	.nv.constant0._ZN7cutlass13device_kernelIN5flash19enable_sm80_to_sm89INS1_16FlashAttnFwdSm80INS1_25CollectiveMainloopFwdSm80ILi4ELi1ELb0EN4cute5tupleIJNS5_1CILi128EEENS7_ILi64EEENS7_ILi96EEEEEELi96ENS_10bfloat16_tEfNS_4arch4Sm80ELb0ELb0ELb1ELb0ELb0ELb0ELb1ELb1EEENS1_21CollectiveEpilogueFwdINS6_IJS8_SA_S9_EEENS6_IJNS7_ILi1EEESI_SI_EEESC_SE_Li128ELb0ELb1ELb1ELb0EEENS1_19SingleTileSchedulerILb0ELb1ELb1ELi128EEEEEEEEEvNT_6ParamsE,"a",@progbits
	.sectionflags	@""
	.align	4
.nv.constant0._ZN7cutlass13device_kernelIN5flash19enable_sm80_to_sm89INS1_16FlashAttnFwdSm80INS1_25CollectiveMainloopFwdSm80ILi4ELi1ELb0EN4cute5tupleIJNS5_1CILi128EEENS7_ILi64EEENS7_ILi96EEEEEELi96ENS_10bfloat16_tEfNS_4arch4Sm80ELb0ELb0ELb1ELb0ELb0ELb0ELb1ELb1EEENS1_21CollectiveEpilogueFwdINS6_IJS8_SA_S9_EEENS6_IJNS7_ILi1EEESI_SI_EEESC_SE_Li128ELb0ELb1ELb1ELb0EEENS1_19SingleTileSchedulerILb0ELb1ELb1ELi128EEEEEEEEEvNT_6ParamsE:
	.zero		1576


//--------------------- .nv.constant0._ZN7cutlass13device_kernelIN5flash19enable_sm80_to_sm89INS1_16FlashAttnFwdSm80INS1_25CollectiveMainloopFwdSm80ILi4ELi1ELb0EN4cute5tupleIJNS5_1CILi128EEENS7_ILi48EEENS7_ILi96EEEEEELi96ENS_10bfloat16_tEfNS_4arch4Sm80ELb0ELb0ELb1ELb1ELb0ELb0ELb1ELb1EEENS1_21CollectiveEpilogueFwdINS6_IJS8_SA_S9_EEENS6_IJNS7_ILi1EEESI_SI_EEESC_SE_Li128ELb1ELb1ELb1ELb0EEENS1_36VarlenDynamicPersistentTileSchedulerILi128ELi48ELi128ELi128ELb1ELb1ELb0ELb0ELb1ELb1EEEEEEEEEvNT_6ParamsE --------------------------
	.section	.nv.constant0._ZN7cutlass13device_kernelIN5flash19enable_sm80_to_sm89INS1_16FlashAttnFwdSm80INS1_25CollectiveMainloopFwdSm80ILi4ELi1ELb0EN4cute5tupleIJNS5_1CILi128EEENS7_ILi48EEENS7_ILi96EEEEEELi96ENS_10bfloat16_tEfNS_4arch4Sm80ELb0ELb0ELb1ELb1ELb0ELb0ELb1ELb1EEENS1_21CollectiveEpilogueFwdINS6_IJS8_SA_S9_EEENS6_IJNS7_ILi1EEESI_SI_EEESC_SE_Li128ELb1ELb1ELb1ELb0EEENS1_36VarlenDynamicPersistentTileSchedulerILi128ELi48ELi128ELi128ELb1ELb1ELb0ELb0ELb1ELb1EEEEEEEEEvNT_6ParamsE,"a",@progbits
	.sectionflags	@""
	.align	4
.nv.constant0._ZN7cutlass13device_kernelIN5flash19enable_sm80_to_sm89INS1_16FlashAttnFwdSm80INS1_25CollectiveMainloopFwdSm80ILi4ELi1ELb0EN4cute5tupleIJNS5_1CILi128EEENS7_ILi48EEENS7_ILi96EEEEEELi96ENS_10bfloat16_tEfNS_4arch4Sm80ELb0ELb0ELb1ELb1ELb0ELb0ELb1ELb1EEENS1_21CollectiveEpilogueFwdINS6_IJS8_SA_S9_EEENS6_IJNS7_ILi1EEESI_SI_EEESC_SE_Li128ELb1ELb1ELb1ELb0EEENS1_36VarlenDynamicPersistentTileSchedulerILi128ELi48ELi128ELi128ELb1ELb1ELb0ELb0ELb1ELb1EEEEEEEEEvNT_6ParamsE:
	.zero		1608


//--------------------- .nv.constant0._ZN7cutlass13device_kernelIN5flash19enable_sm80_to_sm89INS1_16FlashAttnFwdSm80INS1_25CollectiveMainloopFwdSm80ILi4ELi1ELb0EN4cute5tupleIJNS5_1CILi128EEENS7_ILi48EEENS7_ILi96EEEEEELi96ENS_10bfloat16_tEfNS_4arch4Sm80ELb0ELb0ELb1ELb1ELb0ELb1ELb1ELb1EEENS1_21CollectiveEpilogueFwdINS6_IJS8_SA_S9_EEENS6_IJNS7_ILi1EEESI_SI_EEESC_SE_Li128ELb1ELb1ELb1ELb0EEENS1_36VarlenDynamicPersistentTileSchedulerILi128ELi48ELi128ELi128ELb1ELb1ELb0ELb0ELb1ELb1EEEEEEEEEvNT_6ParamsE --------------------------
	.section	.nv.constant0._ZN7cutlass13device_kernelIN5flash19enable_sm80_to_sm89INS1_16FlashAttnFwdSm80INS1_25CollectiveMainloopFwdSm80ILi4ELi1ELb0EN4cute5tupleIJNS5_1CILi128EEENS7_ILi48EEENS7_ILi96EEEEEELi96ENS_10bfloat16_tEfNS_4arch4Sm80ELb0ELb0ELb1ELb1ELb0ELb1ELb1ELb1EEENS1_21CollectiveEpilogueFwdINS6_IJS8_SA_S9_EEENS6_IJNS7_ILi1EEESI_SI_EEESC_SE_Li128ELb1ELb1ELb1ELb0EEENS1_36VarlenDynamicPersistentTileSchedulerILi128ELi48ELi128ELi128ELb1ELb1ELb0ELb0ELb1ELb1EEEEEEEEEvNT_6ParamsE,"a",@progbits
	.sectionflags	@""
	.align	4
.nv.constant0._ZN7cutlass13device_kernelIN5flash19enable_sm80_to_sm89INS1_16FlashAttnFwdSm80INS1_25CollectiveMainloopFwdSm80ILi4ELi1ELb0EN4cute5tupleIJNS5_1CILi128EEENS7_ILi48EEENS7_ILi96EEEEEELi96ENS_10bfloat16_tEfNS_4arch4Sm80ELb0ELb0ELb1ELb1ELb0ELb1ELb1ELb1EEENS1_21CollectiveEpilogueFwdINS6_IJS8_SA_S9_EEENS6_IJNS7_ILi1EEESI_SI_EEESC_SE_Li128ELb1ELb1ELb1ELb0EEENS1_36VarlenDynamicPersistentTileSchedulerILi128ELi48ELi128ELi128ELb1ELb1ELb0ELb0ELb1ELb1EEEEEEEEEvNT_6ParamsE:
	.zero		1608


//--------------------- .nv.constant0._ZN7cutlass13device_kernelIN5flash19enable_sm80_to_sm89INS1_16FlashAttnFwdSm80INS1_25CollectiveMainloopFwdSm80ILi4ELi1ELb0EN4cute5tupleIJNS5_1CILi128EEENS7_ILi48EEENS7_ILi96EEEEEELi96ENS_10bfloat16_tEfNS_4arch4Sm80ELb0ELb1ELb1ELb0ELb0ELb0ELb1ELb1EEENS1_21CollectiveEpilogueFwdINS6_IJS8_SA_S9_EEENS6_IJNS7_ILi1EEESI_SI_EEESC_SE_Li128ELb0ELb1ELb1ELb0EEENS1_19SingleTileSchedulerILb0ELb1ELb1ELi128EEEEEEEEEvNT_6ParamsE --------------------------
	.section	.nv.constant0._ZN7cutlass13device_kernelIN5flash19enable_sm80_to_sm89INS1_16FlashAttnFwdSm80INS1_25CollectiveMainloopFwdSm80ILi4ELi1ELb0EN4cute5tupleIJNS5_1CILi128EEENS7_ILi48EEENS7_ILi96EEEEEELi96ENS_10bfloat16_tEfNS_4arch4Sm80ELb0ELb1ELb1ELb0ELb0ELb0ELb1ELb1EEENS1_21CollectiveEpilogueFwdINS6_IJS8_SA_S9_EEENS6_IJNS7_ILi1EEESI_SI_EEESC_SE_Li128ELb0ELb1ELb1ELb0EEENS1_19SingleTileSchedulerILb0ELb1ELb1ELi128EEEEEEEEEvNT_6ParamsE,"a",@progbits
	.sectionflags	@""
	.align	4
.nv.constant0._ZN7cutlass13device_kernelIN5flash19enable_sm80_to_sm89INS1_16FlashAttnFwdSm80INS1_25CollectiveMainloopFwdSm80ILi4ELi1ELb0EN4cute5tupleIJNS5_1CILi128EEENS7_ILi48EEENS7_ILi96EEEEEELi96ENS_10bfloat16_tEfNS_4arch4Sm80ELb0ELb1ELb1ELb0ELb0ELb0ELb1ELb1EEENS1_21CollectiveEpilogueFwdINS6_IJS8_SA_S9_EEENS6_IJNS7_ILi1EEESI_SI_EEESC_SE_Li128ELb0ELb1ELb1ELb0EEENS1_19SingleTileSchedulerILb0ELb1ELb1ELi128EEEEEEEEEvNT_6ParamsE:
	.zero		1576


//--------------------- .nv.constant0._ZN7cutlass13device_kernelIN5flash19enable_sm80_to_sm89INS1_16FlashAttnFwdSm80INS1_25CollectiveMainloopFwdSm80ILi4ELi1ELb0EN4cute5tupleIJNS5_1CILi128EEENS7_ILi48EEENS7_ILi96EEEEEELi96ENS_10bfloat16_tEfNS_4arch4Sm80ELb0ELb1ELb1ELb1ELb0ELb0ELb1ELb1EEENS1_21CollectiveEpilogueFwdINS6_IJS8_SA_S9_EEENS6_IJNS7_ILi1EEESI_SI_EEESC_SE_Li128ELb1ELb1ELb1ELb0EEENS1_36VarlenDynamicPersistentTileSchedulerILi128ELi48ELi128ELi128ELb1ELb1ELb0ELb1ELb0ELb1EEEEEEEEEvNT_6ParamsE --------------------------
	.section	.nv.constant0._ZN7cutlass13device_kernelIN5flash19enable_sm80_to_sm89INS1_16FlashAttnFwdSm80INS1_25CollectiveMainloopFwdSm80ILi4ELi1ELb0EN4cute5tupleIJNS5_1CILi128EEENS7_ILi48EEENS7_ILi96EEEEEELi96ENS_10bfloat16_tEfNS_4arch4Sm80ELb0ELb1ELb1ELb1ELb0ELb0ELb1ELb1EEENS1_21CollectiveEpilogueFwdINS6_IJS8_SA_S9_EEENS6_IJNS7_ILi1EEESI_SI_EEESC_SE_Li128ELb1ELb1ELb1ELb0EEENS1_36VarlenDynamicPersistentTileSchedulerILi128ELi48ELi128ELi128ELb1ELb1ELb0ELb1ELb0ELb1EEEEEEEEEvNT_6ParamsE,"a",@progbits
	.sectionflags	@""
	.align	4
.nv.constant0._ZN7cutlass13device_kernelIN5flash19enable_sm80_to_sm89INS1_16FlashAttnFwdSm80INS1_25CollectiveMainloopFwdSm80ILi4ELi1ELb0EN4cute5tupleIJNS5_1CILi128EEENS7_ILi48EEENS7_ILi96EEEEEELi96ENS_10bfloat16_tEfNS_4arch4Sm80ELb0ELb1ELb1ELb1ELb0ELb0ELb1ELb1EEENS1_21CollectiveEpilogueFwdINS6_IJS8_SA_S9_EEENS6_IJNS7_ILi1EEESI_SI_EEESC_SE_Li128ELb1ELb1ELb1ELb0EEENS1_36VarlenDynamicPersistentTileSchedulerILi128ELi48ELi128ELi128ELb1ELb1ELb0ELb1ELb0ELb1EEEEEEEEEvNT_6ParamsE:
	.zero		1608


//--------------------- .nv.constant0._ZN7cutlass13device_kernelIN5flash19enable_sm80_to_sm89INS1_16FlashAttnFwdSm80INS1_25CollectiveMainloopFwdSm80ILi4ELi1ELb0EN4cute5tupleIJNS5_1CILi128EEENS7_ILi48EEENS7_ILi96EEEEEELi96ENS_10bfloat16_tEfNS_4arch4Sm80ELb0ELb1ELb1ELb1ELb0ELb1ELb1ELb1EEENS1_21CollectiveEpilogueFwdINS6_IJS8_SA_S9_EEENS6_IJNS7_ILi1EEESI_SI_EEESC_SE_Li128ELb1ELb1ELb1ELb0EEENS1_36VarlenDynamicPersistentTileSchedulerILi128ELi48ELi128ELi128ELb1ELb1ELb0ELb1ELb0ELb1EEEEEEEEEvNT_6ParamsE --------------------------
	.section	.nv.constant0._ZN7cutlass13device_kernelIN5flash19enable_sm80_to_sm89INS1_16FlashAttnFwdSm80INS1_25CollectiveMainloopFwdSm80ILi4ELi1ELb0EN4cute5tupleIJNS5_1CILi128EEENS7_ILi48EEENS7_ILi96EEEEEELi96ENS_10bfloat16_tEfNS_4arch4Sm80ELb0ELb1ELb1ELb1ELb0ELb1ELb1ELb1EEENS1_21CollectiveEpilogueFwdINS6_IJS8_SA_S9_EEENS6_IJNS7_ILi1EEESI_SI_EEESC_SE_Li128ELb1ELb1ELb1ELb0EEENS1_36VarlenDynamicPersistentTileSchedulerILi128ELi48ELi128ELi128ELb1ELb1ELb0ELb1ELb0ELb1EEEEEEEEEvNT_6ParamsE,"a",@progbits
	.sectionflags	@""
	.align	4
.nv.constant0._ZN7cutlass13device_kernelIN5flash19enable_sm80_to_sm89INS1_16FlashAttnFwdSm80INS1_25CollectiveMainloopFwdSm80ILi4ELi1ELb0EN4cute5tupleIJNS5_1CILi128EEENS7_ILi48EEENS7_ILi96EEEEEELi96ENS_10bfloat16_tEfNS_4arch4Sm80ELb0ELb1ELb1ELb1ELb0ELb1ELb1ELb1EEENS1_21CollectiveEpilogueFwdINS6_IJS8_SA_S9_EEENS6_IJNS7_ILi1EEESI_SI_EEESC_SE_Li128ELb1ELb1ELb1ELb0EEENS1_36VarlenDynamicPersistentTileSchedulerILi128ELi48ELi128ELi128ELb1ELb1ELb0ELb1ELb0ELb1EEEEEEEEEvNT_6ParamsE:
	.zero		1608


//--------------------- .nv.constant0._ZN7cutlass13device_kernelIN5flash19enable_sm80_to_sm89INS1_16FlashAttnFwdSm80INS1_25CollectiveMainloopFwdSm80ILi4ELi1ELb0EN4cute5tupleIJNS5_1CILi128EEENS7_ILi64EEENS7_ILi96EEEEEELi96ENS_10bfloat16_tEfNS_4arch4Sm80ELb1ELb0ELb1ELb0ELb0ELb0ELb1ELb1EEENS1_21CollectiveEpilogueFwdINS6_IJS8_SA_S9_EEENS6_IJNS7_ILi1EEESI_SI_EEESC_SE_Li128ELb0ELb1ELb1ELb0EEENS1_30DynamicPersistentTileSchedulerILi128ELi128ELb1ELb1ELb0EEEEEEEEEvNT_6ParamsE --------------------------
	.section	.nv.constant0._ZN7cutlass13device_kernelIN5flash19enable_sm80_to_sm89INS1_16FlashAttnFwdSm80INS1_25CollectiveMainloopFwdSm80ILi4ELi1ELb0EN4cute5tupleIJNS5_1CILi128EEENS7_ILi64EEENS7_ILi96EEEEEELi96ENS_10bfloat16_tEfNS_4arch4Sm80ELb1ELb0ELb1ELb0ELb0ELb0ELb1ELb1EEENS1_21CollectiveEpilogueFwdINS6_IJS8_SA_S9_EEENS6_IJNS7_ILi1EEESI_SI_EEESC_SE_Li128ELb0ELb1ELb1ELb0EEENS1_30DynamicPersistentTileSchedulerILi128ELi128ELb1ELb1ELb0EEEEEEEEEvNT_6ParamsE,"a",@progbits
	.sectionflags	@""
	.align	4
.nv.constant0._ZN7cutlass13device_kernelIN5flash19enable_sm80_to_sm89INS1_16FlashAttnFwdSm80INS1_25CollectiveMainloopFwdSm80ILi4ELi1ELb0EN4cute5tupleIJNS5_1CILi128EEENS7_ILi64EEENS7_ILi96EEEEEELi96ENS_10bfloat16_tEfNS_4arch4Sm80ELb1ELb0ELb1ELb0ELb0ELb0ELb1ELb1EEENS1_21CollectiveEpilogueFwdINS6_IJS8_SA_S9_EEENS6_IJNS7_ILi1EEESI_SI_EEESC_SE_Li128ELb0ELb1ELb1ELb0EEENS1_30DynamicPersistentTileSchedulerILi128ELi128ELb1ELb1ELb0EEEEEEEEEvNT_6ParamsE:
	.zero		1592


//--------------------- .nv.constant0._ZN7cutlass13device_kernelIN5flash19enable_sm80_to_sm89INS1_16FlashAttnFwdSm80INS1_25CollectiveMainloopFwdSm80ILi4ELi1ELb0EN4cute5tupleIJNS5_1CILi128EEENS7_ILi48EEENS7_ILi96EEEEEELi96ENS_10bfloat16_tEfNS_4arch4Sm80ELb1ELb0ELb1ELb1ELb0ELb0ELb1ELb1EEENS1_21CollectiveEpilogueFwdINS6_IJS8_SA_S9_EEENS6_IJNS7_ILi1EEESI_SI_EEESC_SE_Li128ELb1ELb1ELb1ELb0EEENS1_36VarlenDynamicPersistentTileSchedulerILi128ELi48ELi128ELi128ELb1ELb1ELb0ELb1ELb1ELb1EEEEEEEEEvNT_6ParamsE --------------------------
	.section	.nv.constant0._ZN7cutlass13device_kernelIN5flash19enable_sm80_to_sm89INS1_16FlashAttnFwdSm80INS1_25CollectiveMainloopFwdSm80ILi4ELi1ELb0EN4cute5tupleIJNS5_1CILi128EEENS7_ILi48EEENS7_ILi96EEEEEELi96ENS_10bfloat16_tEfNS_4arch4Sm80ELb1ELb0ELb1ELb1ELb0ELb0ELb1ELb1EEENS1_21CollectiveEpilogueFwdINS6_IJS8_SA_S9_EEENS6_IJNS7_ILi1EEESI_SI_EEESC_SE_Li128ELb1ELb1ELb1ELb0EEENS1_36VarlenDynamicPersistentTileSchedulerILi128ELi48ELi128ELi128ELb1ELb1ELb0ELb1ELb1ELb1EEEEEEEEEvNT_6ParamsE,"a",@progbits
	.sectionflags	@""
	.align	4
.nv.constant0._ZN7cutlass13device_kernelIN5flash19enable_sm80_to_sm89INS1_16FlashAttnFwdSm80INS1_25CollectiveMainloopFwdSm80ILi4ELi1ELb0EN4cute5tupleIJNS5_1CILi128EEENS7_ILi48EEENS7_ILi96EEEEEELi96ENS_10bfloat16_tEfNS_4arch4Sm80ELb1ELb0ELb1ELb1ELb0ELb0ELb1ELb1EEENS1_21CollectiveEpilogueFwdINS6_IJS8_SA_S9_EEENS6_IJNS7_ILi1EEESI_SI_EEESC_SE_Li128ELb1ELb1ELb1ELb0EEENS1_36VarlenDynamicPersistentTileSchedulerILi128ELi48ELi128ELi128ELb1ELb1ELb0ELb1ELb1ELb1EEEEEEEEEvNT_6ParamsE:
	.zero		1608


//--------------------- .nv.constant0._ZN7cutlass13device_kernelIN5flash19enable_sm80_to_sm89INS1_16FlashAttnFwdSm80INS1_25CollectiveMainloopFwdSm80ILi4ELi1ELb0EN4cute5tupleIJNS5_1CILi128EEENS7_ILi48EEENS7_ILi96EEEEEELi96ENS_10bfloat16_tEfNS_4arch4Sm80ELb1ELb0ELb1ELb1ELb0ELb1ELb1ELb1EEENS1_21CollectiveEpilogueFwdINS6_IJS8_SA_S9_EEENS6_IJNS7_ILi1EEESI_SI_EEESC_SE_Li128ELb1ELb1ELb1ELb0EEENS1_36VarlenDynamicPersistentTileSchedulerILi128ELi48ELi128ELi128ELb1ELb1ELb0ELb1ELb1ELb1EEEEEEEEEvNT_6ParamsE --------------------------
	.section	.nv.constant0._ZN7cutlass13device_kernelIN5flash19enable_sm80_to_sm89INS1_16FlashAttnFwdSm80INS1_25CollectiveMainloopFwdSm80ILi4ELi1ELb0EN4cute5tupleIJNS5_1CILi128EEENS7_ILi48EEENS7_ILi96EEEEEELi96ENS_10bfloat16_tEfNS_4arch4Sm80ELb1ELb0ELb1ELb1ELb0ELb1ELb1ELb1EEENS1_21CollectiveEpilogueFwdINS6_IJS8_SA_S9_EEENS6_IJNS7_ILi1EEESI_SI_EEESC_SE_Li128ELb1ELb1ELb1ELb0EEENS1_36VarlenDynamicPersistentTileSchedulerILi128ELi48ELi128ELi128ELb1ELb1ELb0ELb1ELb1ELb1EEEEEEEEEvNT_6ParamsE,"a",@progbits
	.sectionflags	@""
	.align	4
.nv.constant0._ZN7cutlass13device_kernelIN5flash19enable_sm80_to_sm89INS1_16FlashAttnFwdSm80INS1_25CollectiveMainloopFwdSm80ILi4ELi1ELb0EN4cute5tupleIJNS5_1CILi128EEENS7_ILi48EEENS7_ILi96EEEEEELi96ENS_10bfloat16_tEfNS_4arch4Sm80ELb1ELb0ELb1ELb1ELb0ELb1ELb1ELb1EEENS1_21CollectiveEpilogueFwdINS6_IJS8_SA_S9_EEENS6_IJNS7_ILi1EEESI_SI_EEESC_SE_Li128ELb1ELb1ELb1ELb0EEENS1_36VarlenDynamicPersistentTileSchedulerILi128ELi48ELi128ELi128ELb1ELb1ELb0ELb1ELb1ELb1EEEEEEEEEvNT_6ParamsE:
	.zero		1608


//--------------------- .nv.constant0._ZN7cutlass13device_kernelIN5flash19enable_sm80_to_sm89INS1_16FlashAttnFwdSm80INS1_25CollectiveMainloopFwdSm80ILi4ELi1ELb0EN4cute5tupleIJNS5_1CILi128EEENS7_ILi64EEENS7_ILi96EEEEEELi96ENS_10bfloat16_tEfNS_4arch4Sm80ELb0ELb0ELb0ELb0ELb0ELb0ELb1ELb1EEENS1_21CollectiveEpilogueFwdINS6_IJS8_SA_S9_EEENS6_IJNS7_ILi1EEESI_SI_EEESC_SE_Li128ELb0ELb1ELb1ELb0EEENS1_19SingleTileSchedulerILb0ELb1ELb1ELi128EEEEEEEEEvNT_6ParamsE --------------------------
	.section	.nv.constant0._ZN7cutlass13device_kernelIN5flash19enable_sm80_to_sm89INS1_16FlashAttnFwdSm80INS1_25CollectiveMainloopFwdSm80ILi4ELi1ELb0EN4cute5tupleIJNS5_1CILi128EEENS7_ILi64EEENS7_ILi96EEEEEELi96ENS_10bfloat16_tEfNS_4arch4Sm80ELb0ELb0ELb0ELb0ELb0ELb0ELb1ELb1EEENS1_21CollectiveEpilogueFwdINS6_IJS8_SA_S9_EEENS6_IJNS7_ILi1EEESI_SI_EEESC_SE_Li128ELb0ELb1ELb1ELb0EEENS1_19SingleTileSchedulerILb0ELb1ELb1ELi128EEEEEEEEEvNT_6ParamsE,"a",@progbits
	.sectionflags	@""
	.align	4
.nv.constant0._ZN7cutlass13device_kernelIN5flash19enable_sm80_to_sm89INS1_16FlashAttnFwdSm80INS1_25CollectiveMainloopFwdSm80ILi4ELi1ELb0EN4cute5tupleIJNS5_1CILi128EEENS7_ILi64EEENS7_ILi96EEEEEELi96ENS_10bfloat16_tEfNS_4arch4Sm80ELb0ELb0ELb0ELb0ELb0ELb0ELb1ELb1EEENS1_21CollectiveEpilogueFwdINS6_IJS8_SA_S9_EEENS6_IJNS7_ILi1EEESI_SI_EEESC_SE_Li128ELb0ELb1ELb1ELb0EEENS1_19SingleTileSchedulerILb0ELb1ELb1ELi128EEEEEEEEEvNT_6ParamsE:
	.zero		1576


//--------------------- .nv.constant0._ZN7cutlass13device_kernelIN5flash19enable_sm80_to_sm89INS1_16FlashAttnFwdSm80INS1_25CollectiveMainloopFwdSm80ILi4ELi1ELb0EN4cute5tupleIJNS5_1CILi128EEENS7_ILi48EEENS7_ILi96EEEEEELi96ENS_10bfloat16_tEfNS_4arch4Sm80ELb0ELb0ELb0ELb1ELb0ELb0ELb1ELb1EEENS1_21CollectiveEpilogueFwdINS6_IJS8_SA_S9_EEENS6_IJNS7_ILi1EEESI_SI_EEESC_SE_Li128ELb1ELb1ELb1ELb0EEENS1_36VarlenDynamicPersistentTileSchedulerILi128ELi48ELi128ELi128ELb1ELb1ELb0ELb0ELb1ELb1EEEEEEEEEvNT_6ParamsE --------------------------
	.section	.nv.constant0._ZN7cutlass13device_kernelIN5flash19enable_sm80_to_sm89INS1_16FlashAttnFwdSm80INS1_25CollectiveMainloopFwdSm80ILi4ELi1ELb0EN4cute5tupleIJNS5_1CILi128EEENS7_ILi48EEENS7_ILi96EEEEEELi96ENS_10bfloat16_tEfNS_4arch4Sm80ELb0ELb0ELb0ELb1ELb0ELb0ELb1ELb1EEENS1_21CollectiveEpilogueFwdINS6_IJS8_SA_S9_EEENS6_IJNS7_ILi1EEESI_SI_EEESC_SE_Li128ELb1ELb1ELb1ELb0EEENS1_36VarlenDynamicPersistentTileSchedulerILi128ELi48ELi128ELi128ELb1ELb1ELb0ELb0ELb1ELb1EEEEEEEEEvNT_6ParamsE,"a",@progbits
	.sectionflags	@""
	.align	4
.nv.constant0._ZN7cutlass13device_kernelIN5flash19enable_sm80_to_sm89INS1_16FlashAttnFwdSm80INS1_25CollectiveMainloopFwdSm80ILi4ELi1ELb0EN4cute5tupleIJNS5_1CILi128EEENS7_ILi48EEENS7_ILi96EEEEEELi96ENS_10bfloat16_tEfNS_4arch4Sm80ELb0ELb0ELb0ELb1ELb0ELb0ELb1ELb1EEENS1_21CollectiveEpilogueFwdINS6_IJS8_SA_S9_EEENS6_IJNS7_ILi1EEESI_SI_EEESC_SE_Li128ELb1ELb1ELb1ELb0EEENS1_36VarlenDynamicPersistentTileSchedulerILi128ELi48ELi128ELi128ELb1ELb1ELb0ELb0ELb1ELb1EEEEEEEEEvNT_6ParamsE:
	.zero		1608


//--------------------- .nv.constant0._ZN7cutlass13device_kernelIN5flash19enable_sm80_to_sm89INS1_16FlashAttnFwdSm80INS1_25CollectiveMainloopFwdSm80ILi4ELi1ELb0EN4cute5tupleIJNS5_1CILi128EEENS7_ILi48EEENS7_ILi96EEEEEELi96ENS_10bfloat16_tEfNS_4arch4Sm80ELb0ELb0ELb0ELb1ELb0ELb1ELb1ELb1EEENS1_21CollectiveEpilogueFwdINS6_IJS8_SA_S9_EEENS6_IJNS7_ILi1EEESI_SI_EEESC_SE_Li128ELb1ELb1ELb1ELb0EEENS1_36VarlenDynamicPersistentTileSchedulerILi128ELi48ELi128ELi128ELb1ELb1ELb0ELb0ELb1ELb1EEEEEEEEEvNT_6ParamsE --------------------------
	.section	.nv.constant0._ZN7cutlass13device_kernelIN5flash19enable_sm80_to_sm89INS1_16FlashAttnFwdSm80INS1_25CollectiveMainloopFwdSm80ILi4ELi1ELb0EN4cute5tupleIJNS5_1CILi128EEENS7_ILi48EEENS7_ILi96EEEEEELi96ENS_10bfloat16_tEfNS_4arch4Sm80ELb0ELb0ELb0ELb1ELb0ELb1ELb1ELb1EEENS1_21CollectiveEpilogueFwdINS6_IJS8_SA_S9_EEENS6_IJNS7_ILi1EEESI_SI_EEESC_SE_Li128ELb1ELb1ELb1ELb0EEENS1_36VarlenDynamicPersistentTileSchedulerILi128ELi48ELi128ELi128ELb1ELb1ELb0ELb0ELb1ELb1EEEEEEEEEvNT_6ParamsE,"a",@progbits
	.sectionflags	@""
	.align	4
.nv.constant0._ZN7cutlass13device_kernelIN5flash19enable_sm80_to_sm89INS1_16FlashAttnFwdSm80INS1_25CollectiveMainloopFwdSm80ILi4ELi1ELb0EN4cute5tupleIJNS5_1CILi128EEENS7_ILi48EEENS7_ILi96EEEEEELi96ENS_10bfloat16_tEfNS_4arch4Sm80ELb0ELb0ELb0ELb1ELb0ELb1ELb1ELb1EEENS1_21CollectiveEpilogueFwdINS6_IJS8_SA_S9_EEENS6_IJNS7_ILi1EEESI_SI_EEESC_SE_Li128ELb1ELb1ELb1ELb0EEENS1_36VarlenDynamicPersistentTileSchedulerILi128ELi48ELi128ELi128ELb1ELb1ELb0ELb0ELb1ELb1EEEEEEEEEvNT_6ParamsE:
	.zero		1608


//--------------------- .nv.constant0._ZN7cutlass13device_kernelIN5flash19enable_sm80_to_sm89INS1_16FlashAttnFwdSm80INS1_25CollectiveMainloopFwdSm80ILi4ELi1ELb0EN4cute5tupleIJNS5_1CILi128EEENS7_ILi48EEENS7_ILi96EEEEEELi96ENS_10bfloat16_tEfNS_4arch4Sm80ELb0ELb1ELb0ELb0ELb0ELb0ELb1ELb1EEENS1_21CollectiveEpilogueFwdINS6_IJS8_SA_S9_EEENS6_IJNS7_ILi1EEESI_SI_EEESC_SE_Li128ELb0ELb1ELb1ELb0EEENS1_19SingleTileSchedulerILb0ELb1ELb1ELi128EEEEEEEEEvNT_6ParamsE --------------------------
	.section	.nv.constant0._ZN7cutlass13device_kernelIN5flash19enable_sm80_to_sm89INS1_16FlashAttnFwdSm80INS1_25CollectiveMainloopFwdSm80ILi4ELi1ELb0EN4cute5tupleIJNS5_1CILi128EEENS7_ILi48EEENS7_ILi96EEEEEELi96ENS_10bfloat16_tEfNS_4arch4Sm80ELb0ELb1ELb0ELb0ELb0ELb0ELb1ELb1EEENS1_21CollectiveEpilogueFwdINS6_IJS8_SA_S9_EEENS6_IJNS7_ILi1EEESI_SI_EEESC_SE_Li128ELb0ELb1ELb1ELb0EEENS1_19SingleTileSchedulerILb0ELb1ELb1ELi128EEEEEEEEEvNT_6ParamsE,"a",@progbits
	.sectionflags	@""
	.align	4
.nv.constant0._ZN7cutlass13device_kernelIN5flash19enable_sm80_to_sm89INS1_16FlashAttnFwdSm80INS1_25CollectiveMainloopFwdSm80ILi4ELi1ELb0EN4cute5tupleIJNS5_1CILi128EEENS7_ILi48EEENS7_ILi96EEEEEELi96ENS_10bfloat16_tEfNS_4arch4Sm80ELb0ELb1ELb0ELb0ELb0ELb0ELb1ELb1EEENS1_21CollectiveEpilogueFwdINS6_IJS8_SA_S9_EEENS6_IJNS7_ILi1EEESI_SI_EEESC_SE_Li128ELb0ELb1ELb1ELb0EEENS1_19SingleTileSchedulerILb0ELb1ELb1ELi128EEEEEEEEEvNT_6ParamsE:
	.zero		1576


//--------------------- .nv.constant0._ZN7cutlass13device_kernelIN5flash19enable_sm80_to_sm89INS1_16FlashAttnFwdSm80INS1_25CollectiveMainloopFwdSm80ILi4ELi1ELb0EN4cute5tupleIJNS5_1CILi128EEENS7_ILi48EEENS7_ILi96EEEEEELi96ENS_10bfloat16_tEfNS_4arch4Sm80ELb0ELb1ELb0ELb1ELb0ELb0ELb1ELb1EEENS1_21CollectiveEpilogueFwdINS6_IJS8_SA_S9_EEENS6_IJNS7_ILi1EEESI_SI_EEESC_SE_Li128ELb1ELb1ELb1ELb0EEENS1_36VarlenDynamicPersistentTileSchedulerILi128ELi48ELi128ELi128ELb1ELb1ELb0ELb1ELb0ELb1EEEEEEEEEvNT_6ParamsE --------------------------
	.section	.nv.constant0._ZN7cutlass13device_kernelIN5flash19enable_sm80_to_sm89INS1_16FlashAttnFwdSm80INS1_25CollectiveMainloopFwdSm80ILi4ELi1ELb0EN4cute5tupleIJNS5_1CILi128EEENS7_ILi48EEENS7_ILi96EEEEEELi96ENS_10bfloat16_tEfNS_4arch4Sm80ELb0ELb1ELb0ELb1ELb0ELb0ELb1ELb1EEENS1_21CollectiveEpilogueFwdINS6_IJS8_SA_S9_EEENS6_IJNS7_ILi1EEESI_SI_EEESC_SE_Li128ELb1ELb1ELb1ELb0EEENS1_36VarlenDynamicPersistentTileSchedulerILi128ELi48ELi128ELi128ELb1ELb1ELb0ELb1ELb0ELb1EEEEEEEEEvNT_6ParamsE,"a",@progbits
	.sectionflags	@""
	.align	4
.nv.constant0._ZN7cutlass13device_kernelIN5flash19enable_sm80_to_sm89INS1_16FlashAttnFwdSm80INS1_25CollectiveMainloopFwdSm80ILi4ELi1ELb0EN4cute5tupleIJNS5_1CILi128EEENS7_ILi48EEENS7_ILi96EEEEEELi96ENS_10bfloat16_tEfNS_4arch4Sm80ELb0ELb1ELb0ELb1ELb0ELb0ELb1ELb1EEENS1_21CollectiveEpilogueFwdINS6_IJS8_SA_S9_EEENS6_IJNS7_ILi1EEESI_SI_EEESC_SE_Li128ELb1ELb1ELb1ELb0EEENS1_36VarlenDynamicPersistentTileSchedulerILi128ELi48ELi128ELi128ELb1ELb1ELb0ELb1ELb0ELb1EEEEEEEEEvNT_6ParamsE:
	.zero		1608


//--------------------- .nv.constant0._ZN7cutlass13device_kernelIN5flash19enable_sm80_to_sm89INS1_16FlashAttnFwdSm80INS1_25CollectiveMainloopFwdSm80ILi4ELi1ELb0EN4cute5tupleIJNS5_1CILi128EEENS7_ILi48EEENS7_ILi96EEEEEELi96ENS_10bfloat16_tEfNS_4arch4Sm80ELb0ELb1ELb0ELb1ELb0ELb1ELb1ELb1EEENS1_21CollectiveEpilogueFwdINS6_IJS8_SA_S9_EEENS6_IJNS7_ILi1EEESI_SI_EEESC_SE_Li128ELb1ELb1ELb1ELb0EEENS1_36VarlenDynamicPersistentTileSchedulerILi128ELi48ELi128ELi128ELb1ELb1ELb0ELb1ELb0ELb1EEEEEEEEEvNT_6ParamsE --------------------------
	.section	.nv.constant0._ZN7cutlass13device_kernelIN5flash19enable_sm80_to_sm89INS1_16FlashAttnFwdSm80INS1_25CollectiveMainloopFwdSm80ILi4ELi1ELb0EN4cute5tupleIJNS5_1CILi128EEENS7_ILi48EEENS7_ILi96EEEEEELi96ENS_10bfloat16_tEfNS_4arch4Sm80ELb0ELb1ELb0ELb1ELb0ELb1ELb1ELb1EEENS1_21CollectiveEpilogueFwdINS6_IJS8_SA_S9_EEENS6_IJNS7_ILi1EEESI_SI_EEESC_SE_Li128ELb1ELb1ELb1ELb0EEENS1_36VarlenDynamicPersistentTileSchedulerILi128ELi48ELi128ELi128ELb1ELb1ELb0ELb1ELb0ELb1EEEEEEEEEvNT_6ParamsE,"a",@progbits
	.sectionflags	@""
	.align	4
.nv.constant0._ZN7cutlass13device_kernelIN5flash19enable_sm80_to_sm89INS1_16FlashAttnFwdSm80INS1_25CollectiveMainloopFwdSm80ILi4ELi1ELb0EN4cute5tupleIJNS5_1CILi128EEENS7_ILi48EEENS7_ILi96EEEEEELi96ENS_10bfloat16_tEfNS_4arch4Sm80ELb0ELb1ELb0ELb1ELb0ELb1ELb1ELb1EEENS1_21CollectiveEpilogueFwdINS6_IJS8_SA_S9_EEENS6_IJNS7_ILi1EEESI_SI_EEESC_SE_Li128ELb1ELb1ELb1ELb0EEENS1_36VarlenDynamicPersistentTileSchedulerILi128ELi48ELi128ELi128ELb1ELb1ELb0ELb1ELb0ELb1EEEEEEEEEvNT_6ParamsE:
	.zero		1608


//--------------------- .nv.constant0._ZN7cutlass13device_kernelIN5flash19enable_sm80_to_sm89INS1_16FlashAttnFwdSm80INS1_25CollectiveMainloopFwdSm80ILi4ELi1ELb0EN4cute5tupleIJNS5_1CILi128EEENS7_ILi64EEENS7_ILi96EEEEEELi96ENS_10bfloat16_tEfNS_4arch4Sm80ELb1ELb0ELb0ELb0ELb0ELb0ELb1ELb1EEENS1_21CollectiveEpilogueFwdINS6_IJS8_SA_S9_EEENS6_IJNS7_ILi1EEESI_SI_EEESC_SE_Li128ELb0ELb1ELb1ELb0EEENS1_30DynamicPersistentTileSchedulerILi128ELi128ELb1ELb1ELb0EEEEEEEEEvNT_6ParamsE --------------------------
	.section	.nv.constant0._ZN7cutlass13device_kernelIN5flash19enable_sm80_to_sm89INS1_16FlashAttnFwdSm80INS1_25CollectiveMainloopFwdSm80ILi4ELi1ELb0EN4cute5tupleIJNS5_1CILi128EEENS7_ILi64EEENS7_ILi96EEEEEELi96ENS_10bfloat16_tEfNS_4arch4Sm80ELb1ELb0ELb0ELb0ELb0ELb0ELb1ELb1EEENS1_21CollectiveEpilogueFwdINS6_IJS8_SA_S9_EEENS6_IJNS7_ILi1EEESI_SI_EEESC_SE_Li128ELb0ELb1ELb1ELb0EEENS1_30DynamicPersistentTileSchedulerILi128ELi128ELb1ELb1ELb0EEEEEEEEEvNT_6ParamsE,"a",@progbits
	.sectionflags	@""
	.align	4
.nv.constant0._ZN7cutlass13device_kernelIN5flash19enable_sm80_to_sm89INS1_16FlashAttnFwdSm80INS1_25CollectiveMainloopFwdSm80ILi4ELi1ELb0EN4cute5tupleIJNS5_1CILi128EEENS7_ILi64EEENS7_ILi96EEEEEELi96ENS_10bfloat16_tEfNS_4arch4Sm80ELb1ELb0ELb0ELb0ELb0ELb0ELb1ELb1EEENS1_21CollectiveEpilogueFwdINS6_IJS8_SA_S9_EEENS6_IJNS7_ILi1EEESI_SI_EEESC_SE_Li128ELb0ELb1ELb1ELb0EEENS1_30DynamicPersistentTileSchedulerILi128ELi128ELb1ELb1ELb0EEEEEEEEEvNT_6ParamsE:
	.zero		1592


//--------------------- .nv.constant0._ZN7cutlass13device_kernelIN5flash19enable_sm80_to_sm89INS1_16FlashAttnFwdSm80INS1_25CollectiveMainloopFwdSm80ILi4ELi1ELb0EN4cute5tupleIJNS5_1CILi128EEENS7_ILi48EEENS7_ILi96EEEEEELi96ENS_10bfloat16_tEfNS_4arch4Sm80ELb1ELb0ELb0ELb1ELb0ELb0ELb1ELb1EEENS1_21CollectiveEpilogueFwdINS6_IJS8_SA_S9_EEENS6_IJNS7_ILi1EEESI_SI_EEESC_SE_Li128ELb1ELb1ELb1ELb0EEENS1_36VarlenDynamicPersistentTileSchedulerILi128ELi48ELi128ELi128ELb1ELb1ELb0ELb1ELb1ELb1EEEEEEEEEvNT_6ParamsE --------------------------
	.section	.nv.constant0._ZN7cutlass13device_kernelIN5flash19enable_sm80_to_sm89INS1_16FlashAttnFwdSm80INS1_25CollectiveMainloopFwdSm80ILi4ELi1ELb0EN4cute5tupleIJNS5_1CILi128EEENS7_ILi48EEENS7_ILi96EEEEEELi96ENS_10bfloat16_tEfNS_4arch4Sm80ELb1ELb0ELb0ELb1ELb0ELb0ELb1ELb1EEENS1_21CollectiveEpilogueFwdINS6_IJS8_SA_S9_EEENS6_IJNS7_ILi1EEESI_SI_EEESC_SE_Li128ELb1ELb1ELb1ELb0EEENS1_36VarlenDynamicPersistentTileSchedulerILi128ELi48ELi128ELi128ELb1ELb1ELb0ELb1ELb1ELb1EEEEEEEEEvNT_6ParamsE,"a",@progbits
	.sectionflags	@""
	.align	4
.nv.constant0._ZN7cutlass13device_kernelIN5flash19enable_sm80_to_sm89INS1_16FlashAttnFwdSm80INS1_25CollectiveMainloopFwdSm80ILi4ELi1ELb0EN4cute5tupleIJNS5_1CILi128EEENS7_ILi48EEENS7_ILi96EEEEEELi96ENS_10bfloat16_tEfNS_4arch4Sm80ELb1ELb0ELb0ELb1ELb0ELb0ELb1ELb1EEENS1_21CollectiveEpilogueFwdINS6_IJS8_SA_S9_EEENS6_IJNS7_ILi1EEESI_SI_EEESC_SE_Li128ELb1ELb1ELb1ELb0EEENS1_36VarlenDynamicPersistentTileSchedulerILi128ELi48ELi128ELi128ELb1ELb1ELb0ELb1ELb1ELb1EEEEEEEEEvNT_6ParamsE:
	.zero		1608


//--------------------- .nv.constant0._ZN7cutlass13device_kernelIN5flash19enable_sm80_to_sm89INS1_16FlashAttnFwdSm80INS1_25CollectiveMainloopFwdSm80ILi4ELi1ELb0EN4cute5tupleIJNS5_1CILi128EEENS7_ILi48EEENS7_ILi96EEEEEELi96ENS_10bfloat16_tEfNS_4arch4Sm80ELb1ELb0ELb0ELb1ELb0ELb1ELb1ELb1EEENS1_21CollectiveEpilogueFwdINS6_IJS8_SA_S9_EEENS6_IJNS7_ILi1EEESI_SI_EEESC_SE_Li128ELb1ELb1ELb1ELb0EEENS1_36VarlenDynamicPersistentTileSchedulerILi128ELi48ELi128ELi128ELb1ELb1ELb0ELb1ELb1ELb1EEEEEEEEEvNT_6ParamsE --------------------------
	.section	.nv.constant0._ZN7cutlass13device_kernelIN5flash19enable_sm80_to_sm89INS1_16FlashAttnFwdSm80INS1_25CollectiveMainloopFwdSm80ILi4ELi1ELb0EN4cute5tupleIJNS5_1CILi128EEENS7_ILi48EEENS7_ILi96EEEEEELi96ENS_10bfloat16_tEfNS_4arch4Sm80ELb1ELb0ELb0ELb1ELb0ELb1ELb1ELb1EEENS1_21CollectiveEpilogueFwdINS6_IJS8_SA_S9_EEENS6_IJNS7_ILi1EEESI_SI_EEESC_SE_Li128ELb1ELb1ELb1ELb0EEENS1_36VarlenDynamicPersistentTileSchedulerILi128ELi48ELi128ELi128ELb1ELb1ELb0ELb1ELb1ELb1EEEEEEEEEvNT_6ParamsE,"a",@progbits
	.sectionflags	@""
	.align	4
.nv.constant0._ZN7cutlass13device_kernelIN5flash19enable_sm80_to_sm89INS1_16FlashAttnFwdSm80INS1_25CollectiveMainloopFwdSm80ILi4ELi1ELb0EN4cute5tupleIJNS5_1CILi128EEENS7_ILi48EEENS7_ILi96EEEEEELi96ENS_10bfloat16_tEfNS_4arch4Sm80ELb1ELb0ELb0ELb1ELb0ELb1ELb1ELb1EEENS1_21CollectiveEpilogueFwdINS6_IJS8_SA_S9_EEENS6_IJNS7_ILi1EEESI_SI_EEESC_SE_Li128ELb1ELb1ELb1ELb0EEENS1_36VarlenDynamicPersistentTileSchedulerILi128ELi48ELi128ELi128ELb1ELb1ELb0ELb1ELb1ELb1EEEEEEEEEvNT_6ParamsE:
	.zero		1608


//--------------------- SYMBOLS --------------------------

	.type		.nv.reservedSmem.offset0,@object
	.size		.nv.reservedSmem.offset0,0x4
